//
// Generated by NVIDIA NVVM Compiler
//
// Compiler Build ID: CL-36424714
// Cuda compilation tools, release 13.0, V13.0.88
// Based on NVVM 20.0.0
//

.version 9.0
.target sm_100
.address_size 64

	// .globl	_Z24get_expected_informationPcS_PiS0_Pf

.visible .entry _Z24get_expected_informationPcS_PiS0_Pf(
	.param .u64 .ptr .align 1 _Z24get_expected_informationPcS_PiS0_Pf_param_0,
	.param .u64 .ptr .align 1 _Z24get_expected_informationPcS_PiS0_Pf_param_1,
	.param .u64 .ptr .align 1 _Z24get_expected_informationPcS_PiS0_Pf_param_2,
	.param .u64 .ptr .align 1 _Z24get_expected_informationPcS_PiS0_Pf_param_3,
	.param .u64 .ptr .align 1 _Z24get_expected_informationPcS_PiS0_Pf_param_4
)
{
	.local .align 4 .b8 	__local_depot0[104];
	.reg .b64 	%SP;
	.reg .b64 	%SPL;
	.reg .pred 	%p<239>;
	.reg .b16 	%rs<305>;
	.reg .b32 	%r<124>;
	.reg .b32 	%f<9>;
	.reg .b64 	%rd<70>;

	mov.u64 	%SPL, __local_depot0;
	ld.param.u64 	%rd7, [_Z24get_expected_informationPcS_PiS0_Pf_param_0];
	ld.param.u64 	%rd8, [_Z24get_expected_informationPcS_PiS0_Pf_param_1];
	ld.param.u64 	%rd11, [_Z24get_expected_informationPcS_PiS0_Pf_param_2];
	ld.param.u64 	%rd9, [_Z24get_expected_informationPcS_PiS0_Pf_param_3];
	cvta.to.global.u64 	%rd1, %rd8;
	cvta.to.global.u64 	%rd12, %rd11;
	add.u64 	%rd2, %SPL, 52;
	add.u64 	%rd3, %SPL, 0;
	mov.u32 	%r17, %ctaid.x;
	mov.u32 	%r18, %ntid.x;
	mov.u32 	%r19, %tid.x;
	mad.lo.s32 	%r1, %r17, %r18, %r19;
	ld.global.u32 	%r2, [%rd12];
	setp.ge.s32 	%p1, %r1, %r2;
	mov.f32 	%f8, 0f00000000;
	@%p1 bra 	$L__BB0_39;
	cvta.to.global.u64 	%rd15, %rd9;
	cvta.to.global.u64 	%rd16, %rd7;
	mul.lo.s32 	%r20, %r1, 5;
	cvt.s64.s32 	%rd17, %r20;
	add.s64 	%rd18, %rd16, %rd17;
	ld.global.u8 	%rs1, [%rd18];
	ld.global.u8 	%rs2, [%rd18+1];
	ld.global.u8 	%rs3, [%rd18+2];
	ld.global.u8 	%rs4, [%rd18+3];
	ld.global.u8 	%rs5, [%rd18+4];
	cvt.u32.u16 	%r21, %rs1;
	cvt.s32.s8 	%r22, %r21;
	mul.wide.s32 	%rd19, %r22, 2;
	add.s64 	%rd20, %rd3, %rd19;
	ld.local.u16 	%rs64, [%rd20+-194];
	add.s16 	%rs65, %rs64, 1;
	st.local.u16 	[%rd20+-194], %rs65;
	cvt.u32.u16 	%r23, %rs2;
	cvt.s32.s8 	%r24, %r23;
	mul.wide.s32 	%rd21, %r24, 2;
	add.s64 	%rd22, %rd3, %rd21;
	ld.local.u16 	%rs66, [%rd22+-194];
	add.s16 	%rs67, %rs66, 1;
	st.local.u16 	[%rd22+-194], %rs67;
	cvt.u32.u16 	%r25, %rs3;
	cvt.s32.s8 	%r26, %r25;
	mul.wide.s32 	%rd23, %r26, 2;
	add.s64 	%rd24, %rd3, %rd23;
	ld.local.u16 	%rs68, [%rd24+-194];
	add.s16 	%rs69, %rs68, 1;
	st.local.u16 	[%rd24+-194], %rs69;
	cvt.u32.u16 	%r27, %rs4;
	cvt.s32.s8 	%r28, %r27;
	mul.wide.s32 	%rd25, %r28, 2;
	add.s64 	%rd26, %rd3, %rd25;
	ld.local.u16 	%rs70, [%rd26+-194];
	add.s16 	%rs71, %rs70, 1;
	st.local.u16 	[%rd26+-194], %rs71;
	cvt.u32.u16 	%r29, %rs5;
	cvt.s32.s8 	%r30, %r29;
	mul.wide.s32 	%rd27, %r30, 2;
	add.s64 	%rd28, %rd3, %rd27;
	ld.local.u16 	%rs72, [%rd28+-194];
	add.s16 	%rs73, %rs72, 1;
	st.local.u16 	[%rd28+-194], %rs73;
	ld.global.u32 	%r3, [%rd15];
	setp.lt.s32 	%p2, %r3, 1;
	@%p2 bra 	$L__BB0_38;
	setp.gt.s32 	%p3, %r2, 0;
	@%p3 bra 	$L__BB0_5;
	mov.b32 	%r123, 0;
$L__BB0_4:
	mul.lo.s32 	%r32, %r123, 5;
	cvt.u64.u32 	%rd29, %r32;
	add.s64 	%rd30, %rd1, %rd29;
	ld.global.s8 	%r33, [%rd30];
	ld.global.s8 	%r34, [%rd30+1];
	ld.global.s8 	%r35, [%rd30+2];
	ld.global.s8 	%r36, [%rd30+3];
	ld.global.s8 	%r37, [%rd30+4];
	mul.wide.s32 	%rd31, %r33, 2;
	add.s64 	%rd32, %rd3, %rd31;
	ld.local.u16 	%rs74, [%rd32+-194];
	add.s16 	%rs75, %rs74, 1;
	st.local.u16 	[%rd32+-194], %rs75;
	mul.wide.s32 	%rd33, %r34, 2;
	add.s64 	%rd34, %rd3, %rd33;
	ld.local.u16 	%rs76, [%rd34+-194];
	add.s16 	%rs77, %rs76, 1;
	st.local.u16 	[%rd34+-194], %rs77;
	mul.wide.s32 	%rd35, %r35, 2;
	add.s64 	%rd36, %rd3, %rd35;
	ld.local.u16 	%rs78, [%rd36+-194];
	add.s16 	%rs79, %rs78, 1;
	st.local.u16 	[%rd36+-194], %rs79;
	mul.wide.s32 	%rd37, %r36, 2;
	add.s64 	%rd38, %rd3, %rd37;
	ld.local.u16 	%rs80, [%rd38+-194];
	add.s16 	%rs81, %rs80, 1;
	st.local.u16 	[%rd38+-194], %rs81;
	mul.wide.s32 	%rd39, %r37, 2;
	add.s64 	%rd40, %rd3, %rd39;
	ld.local.u16 	%rs82, [%rd40+-194];
	add.s16 	%rs83, %rs82, 1;
	st.local.u16 	[%rd40+-194], %rs83;
	add.s32 	%r123, %r123, 1;
	setp.ne.s32 	%p4, %r123, %r3;
	@%p4 bra 	$L__BB0_4;
	bra.uni 	$L__BB0_38;
$L__BB0_5:
	ld.local.u32 	%r39, [%rd3];
	mov.b32 	{%rs6, %rs7}, %r39;
	ld.local.u32 	%r40, [%rd3+4];
	mov.b32 	{%rs8, %rs9}, %r40;
	ld.local.u32 	%r41, [%rd3+8];
	mov.b32 	{%rs10, %rs11}, %r41;
	ld.local.u32 	%r42, [%rd3+12];
	mov.b32 	{%rs12, %rs13}, %r42;
	ld.local.u32 	%r43, [%rd3+16];
	mov.b32 	{%rs14, %rs15}, %r43;
	ld.local.u32 	%r44, [%rd3+20];
	mov.b32 	{%rs16, %rs17}, %r44;
	ld.local.u32 	%r45, [%rd3+24];
	mov.b32 	{%rs18, %rs19}, %r45;
	ld.local.u32 	%r46, [%rd3+28];
	mov.b32 	{%rs20, %rs21}, %r46;
	ld.local.u32 	%r47, [%rd3+32];
	mov.b32 	{%rs22, %rs23}, %r47;
	ld.local.u32 	%r48, [%rd3+36];
	mov.b32 	{%rs24, %rs25}, %r48;
	ld.local.u32 	%r49, [%rd3+40];
	mov.b32 	{%rs26, %rs27}, %r49;
	ld.local.u32 	%r50, [%rd3+44];
	mov.b32 	{%rs28, %rs29}, %r50;
	ld.local.u32 	%r51, [%rd3+48];
	mov.b32 	{%rs30, %rs31}, %r51;
	neg.s32 	%r4, %r2;
	mov.b32 	%r118, 0;
	mov.u32 	%r119, %r118;
$L__BB0_6:
	ld.param.u64 	%rd67, [_Z24get_expected_informationPcS_PiS0_Pf_param_1];
	cvta.to.global.u64 	%rd41, %rd67;
	add.s64 	%rd69, %rd41, 2;
	setp.gt.s16 	%p5, %rs31, 0;
	setp.gt.s16 	%p6, %rs30, 0;
	setp.gt.s16 	%p7, %rs29, 0;
	setp.gt.s16 	%p8, %rs28, 0;
	setp.gt.s16 	%p9, %rs27, 0;
	setp.gt.s16 	%p10, %rs26, 0;
	setp.gt.s16 	%p11, %rs25, 0;
	setp.gt.s16 	%p12, %rs24, 0;
	setp.gt.s16 	%p13, %rs23, 0;
	setp.gt.s16 	%p14, %rs22, 0;
	setp.gt.s16 	%p15, %rs21, 0;
	setp.gt.s16 	%p16, %rs20, 0;
	setp.gt.s16 	%p17, %rs19, 0;
	setp.gt.s16 	%p18, %rs18, 0;
	setp.gt.s16 	%p19, %rs17, 0;
	setp.gt.s16 	%p20, %rs16, 0;
	setp.gt.s16 	%p21, %rs15, 0;
	setp.gt.s16 	%p22, %rs14, 0;
	setp.gt.s16 	%p23, %rs13, 0;
	setp.gt.s16 	%p24, %rs12, 0;
	setp.gt.s16 	%p25, %rs11, 0;
	setp.gt.s16 	%p26, %rs10, 0;
	setp.gt.s16 	%p27, %rs9, 0;
	setp.gt.s16 	%p28, %rs8, 0;
	setp.gt.s16 	%p29, %rs7, 0;
	setp.gt.s16 	%p30, %rs6, 0;
	mul.lo.s32 	%r53, %r118, 5;
	cvt.u64.u32 	%rd42, %r53;
	add.s64 	%rd43, %rd41, %rd42;
	ld.global.u8 	%rs84, [%rd43];
	ld.global.u8 	%rs85, [%rd43+1];
	ld.global.u8 	%rs86, [%rd43+2];
	ld.global.u8 	%rs87, [%rd43+3];
	ld.global.u8 	%rs88, [%rd43+4];
	cvt.u32.u16 	%r54, %rs84;
	cvt.s32.s8 	%r55, %r54;
	mul.wide.s32 	%rd44, %r55, 2;
	add.s64 	%rd45, %rd3, %rd44;
	ld.local.u16 	%rs89, [%rd45+-194];
	add.s16 	%rs90, %rs89, 1;
	st.local.u16 	[%rd45+-194], %rs90;
	cvt.u32.u16 	%r56, %rs85;
	cvt.s32.s8 	%r57, %r56;
	mul.wide.s32 	%rd46, %r57, 2;
	add.s64 	%rd47, %rd3, %rd46;
	ld.local.u16 	%rs91, [%rd47+-194];
	add.s16 	%rs92, %rs91, 1;
	st.local.u16 	[%rd47+-194], %rs92;
	cvt.u32.u16 	%r58, %rs86;
	cvt.s32.s8 	%r59, %r58;
	mul.wide.s32 	%rd48, %r59, 2;
	add.s64 	%rd49, %rd3, %rd48;
	ld.local.u16 	%rs93, [%rd49+-194];
	add.s16 	%rs94, %rs93, 1;
	st.local.u16 	[%rd49+-194], %rs94;
	cvt.u32.u16 	%r60, %rs87;
	cvt.s32.s8 	%r61, %r60;
	mul.wide.s32 	%rd50, %r61, 2;
	add.s64 	%rd51, %rd3, %rd50;
	ld.local.u16 	%rs95, [%rd51+-194];
	add.s16 	%rs96, %rs95, 1;
	st.local.u16 	[%rd51+-194], %rs96;
	cvt.u32.u16 	%r62, %rs88;
	cvt.s32.s8 	%r63, %r62;
	mul.wide.s32 	%rd52, %r63, 2;
	add.s64 	%rd53, %rd3, %rd52;
	ld.local.u16 	%rs97, [%rd53+-194];
	add.s16 	%rs98, %rs97, 1;
	st.local.u16 	[%rd53+-194], %rs98;
	setp.eq.s16 	%p31, %rs1, %rs84;
	selp.b16 	%rs32, %rs1, 0, %p31;
	setp.eq.s16 	%p32, %rs2, %rs85;
	selp.b16 	%rs33, %rs2, 0, %p32;
	setp.eq.s16 	%p33, %rs3, %rs86;
	selp.b16 	%rs34, %rs3, 0, %p33;
	setp.eq.s16 	%p34, %rs4, %rs87;
	selp.b16 	%rs35, %rs4, 0, %p34;
	setp.eq.s16 	%p35, %rs5, %rs88;
	selp.b16 	%rs36, %rs5, 0, %p35;
	ld.local.u32 	%r64, [%rd3];
	mov.b32 	{%rs104, %rs105}, %r64;
	setp.gt.s16 	%p36, %rs104, 0;
	min.u16 	%rs106, %rs6, %rs104;
	selp.b16 	%rs107, %rs106, 0, %p30;
	selp.b16 	%rs108, %rs107, 0, %p36;
	setp.eq.s16 	%p37, %rs104, 0;
	selp.b16 	%rs109, -1, %rs108, %p30;
	selp.b16 	%rs37, %rs109, %rs108, %p37;
	setp.gt.s16 	%p38, %rs105, 0;
	min.u16 	%rs110, %rs7, %rs105;
	selp.b16 	%rs111, %rs110, 0, %p29;
	selp.b16 	%rs112, %rs111, 0, %p38;
	setp.eq.s16 	%p39, %rs105, 0;
	selp.b16 	%rs113, -1, %rs112, %p29;
	selp.b16 	%rs38, %rs113, %rs112, %p39;
	ld.local.u32 	%r65, [%rd3+4];
	mov.b32 	{%rs114, %rs115}, %r65;
	setp.gt.s16 	%p40, %rs114, 0;
	min.u16 	%rs116, %rs8, %rs114;
	selp.b16 	%rs117, %rs116, 0, %p28;
	selp.b16 	%rs118, %rs117, 0, %p40;
	setp.eq.s16 	%p41, %rs114, 0;
	selp.b16 	%rs119, -1, %rs118, %p28;
	selp.b16 	%rs39, %rs119, %rs118, %p41;
	setp.gt.s16 	%p42, %rs115, 0;
	min.u16 	%rs120, %rs9, %rs115;
	selp.b16 	%rs121, %rs120, 0, %p27;
	selp.b16 	%rs122, %rs121, 0, %p42;
	setp.eq.s16 	%p43, %rs115, 0;
	selp.b16 	%rs123, -1, %rs122, %p27;
	selp.b16 	%rs40, %rs123, %rs122, %p43;
	ld.local.u32 	%r66, [%rd3+8];
	mov.b32 	{%rs124, %rs125}, %r66;
	setp.gt.s16 	%p44, %rs124, 0;
	min.u16 	%rs126, %rs10, %rs124;
	selp.b16 	%rs127, %rs126, 0, %p26;
	selp.b16 	%rs128, %rs127, 0, %p44;
	setp.eq.s16 	%p45, %rs124, 0;
	selp.b16 	%rs129, -1, %rs128, %p26;
	selp.b16 	%rs41, %rs129, %rs128, %p45;
	setp.gt.s16 	%p46, %rs125, 0;
	min.u16 	%rs130, %rs11, %rs125;
	selp.b16 	%rs131, %rs130, 0, %p25;
	selp.b16 	%rs132, %rs131, 0, %p46;
	setp.eq.s16 	%p47, %rs125, 0;
	selp.b16 	%rs133, -1, %rs132, %p25;
	selp.b16 	%rs42, %rs133, %rs132, %p47;
	ld.local.u32 	%r67, [%rd3+12];
	mov.b32 	{%rs134, %rs135}, %r67;
	setp.gt.s16 	%p48, %rs134, 0;
	min.u16 	%rs136, %rs12, %rs134;
	selp.b16 	%rs137, %rs136, 0, %p24;
	selp.b16 	%rs138, %rs137, 0, %p48;
	setp.eq.s16 	%p49, %rs134, 0;
	selp.b16 	%rs139, -1, %rs138, %p24;
	selp.b16 	%rs43, %rs139, %rs138, %p49;
	setp.gt.s16 	%p50, %rs135, 0;
	min.u16 	%rs140, %rs13, %rs135;
	selp.b16 	%rs141, %rs140, 0, %p23;
	selp.b16 	%rs142, %rs141, 0, %p50;
	setp.eq.s16 	%p51, %rs135, 0;
	selp.b16 	%rs143, -1, %rs142, %p23;
	selp.b16 	%rs44, %rs143, %rs142, %p51;
	ld.local.u32 	%r68, [%rd3+16];
	mov.b32 	{%rs144, %rs145}, %r68;
	setp.gt.s16 	%p52, %rs144, 0;
	min.u16 	%rs146, %rs14, %rs144;
	selp.b16 	%rs147, %rs146, 0, %p22;
	selp.b16 	%rs148, %rs147, 0, %p52;
	setp.eq.s16 	%p53, %rs144, 0;
	selp.b16 	%rs149, -1, %rs148, %p22;
	selp.b16 	%rs45, %rs149, %rs148, %p53;
	setp.gt.s16 	%p54, %rs145, 0;
	min.u16 	%rs150, %rs15, %rs145;
	selp.b16 	%rs151, %rs150, 0, %p21;
	selp.b16 	%rs152, %rs151, 0, %p54;
	setp.eq.s16 	%p55, %rs145, 0;
	selp.b16 	%rs153, -1, %rs152, %p21;
	selp.b16 	%rs46, %rs153, %rs152, %p55;
	ld.local.u32 	%r69, [%rd3+20];
	mov.b32 	{%rs154, %rs155}, %r69;
	setp.gt.s16 	%p56, %rs154, 0;
	min.u16 	%rs156, %rs16, %rs154;
	selp.b16 	%rs157, %rs156, 0, %p20;
	selp.b16 	%rs158, %rs157, 0, %p56;
	setp.eq.s16 	%p57, %rs154, 0;
	selp.b16 	%rs159, -1, %rs158, %p20;
	selp.b16 	%rs47, %rs159, %rs158, %p57;
	setp.gt.s16 	%p58, %rs155, 0;
	min.u16 	%rs160, %rs17, %rs155;
	selp.b16 	%rs161, %rs160, 0, %p19;
	selp.b16 	%rs162, %rs161, 0, %p58;
	setp.eq.s16 	%p59, %rs155, 0;
	selp.b16 	%rs163, -1, %rs162, %p19;
	selp.b16 	%rs48, %rs163, %rs162, %p59;
	ld.local.u32 	%r70, [%rd3+24];
	mov.b32 	{%rs164, %rs165}, %r70;
	setp.gt.s16 	%p60, %rs164, 0;
	min.u16 	%rs166, %rs18, %rs164;
	selp.b16 	%rs167, %rs166, 0, %p18;
	selp.b16 	%rs168, %rs167, 0, %p60;
	setp.eq.s16 	%p61, %rs164, 0;
	selp.b16 	%rs169, -1, %rs168, %p18;
	selp.b16 	%rs49, %rs169, %rs168, %p61;
	setp.gt.s16 	%p62, %rs165, 0;
	min.u16 	%rs170, %rs19, %rs165;
	selp.b16 	%rs171, %rs170, 0, %p17;
	selp.b16 	%rs172, %rs171, 0, %p62;
	setp.eq.s16 	%p63, %rs165, 0;
	selp.b16 	%rs173, -1, %rs172, %p17;
	selp.b16 	%rs50, %rs173, %rs172, %p63;
	ld.local.u32 	%r71, [%rd3+28];
	mov.b32 	{%rs174, %rs175}, %r71;
	setp.gt.s16 	%p64, %rs174, 0;
	min.u16 	%rs176, %rs20, %rs174;
	selp.b16 	%rs177, %rs176, 0, %p16;
	selp.b16 	%rs178, %rs177, 0, %p64;
	setp.eq.s16 	%p65, %rs174, 0;
	selp.b16 	%rs179, -1, %rs178, %p16;
	selp.b16 	%rs51, %rs179, %rs178, %p65;
	setp.gt.s16 	%p66, %rs175, 0;
	min.u16 	%rs180, %rs21, %rs175;
	selp.b16 	%rs181, %rs180, 0, %p15;
	selp.b16 	%rs182, %rs181, 0, %p66;
	setp.eq.s16 	%p67, %rs175, 0;
	selp.b16 	%rs183, -1, %rs182, %p15;
	selp.b16 	%rs52, %rs183, %rs182, %p67;
	ld.local.u32 	%r72, [%rd3+32];
	mov.b32 	{%rs184, %rs185}, %r72;
	setp.gt.s16 	%p68, %rs184, 0;
	min.u16 	%rs186, %rs22, %rs184;
	selp.b16 	%rs187, %rs186, 0, %p14;
	selp.b16 	%rs188, %rs187, 0, %p68;
	setp.eq.s16 	%p69, %rs184, 0;
	selp.b16 	%rs189, -1, %rs188, %p14;
	selp.b16 	%rs53, %rs189, %rs188, %p69;
	setp.gt.s16 	%p70, %rs185, 0;
	min.u16 	%rs190, %rs23, %rs185;
	selp.b16 	%rs191, %rs190, 0, %p13;
	selp.b16 	%rs192, %rs191, 0, %p70;
	setp.eq.s16 	%p71, %rs185, 0;
	selp.b16 	%rs193, -1, %rs192, %p13;
	selp.b16 	%rs54, %rs193, %rs192, %p71;
	ld.local.u32 	%r73, [%rd3+36];
	mov.b32 	{%rs194, %rs195}, %r73;
	setp.gt.s16 	%p72, %rs194, 0;
	min.u16 	%rs196, %rs24, %rs194;
	selp.b16 	%rs197, %rs196, 0, %p12;
	selp.b16 	%rs198, %rs197, 0, %p72;
	setp.eq.s16 	%p73, %rs194, 0;
	selp.b16 	%rs199, -1, %rs198, %p12;
	selp.b16 	%rs55, %rs199, %rs198, %p73;
	setp.gt.s16 	%p74, %rs195, 0;
	min.u16 	%rs200, %rs25, %rs195;
	selp.b16 	%rs201, %rs200, 0, %p11;
	selp.b16 	%rs202, %rs201, 0, %p74;
	setp.eq.s16 	%p75, %rs195, 0;
	selp.b16 	%rs203, -1, %rs202, %p11;
	selp.b16 	%rs56, %rs203, %rs202, %p75;
	ld.local.u32 	%r74, [%rd3+40];
	mov.b32 	{%rs204, %rs205}, %r74;
	setp.gt.s16 	%p76, %rs204, 0;
	min.u16 	%rs206, %rs26, %rs204;
	selp.b16 	%rs207, %rs206, 0, %p10;
	selp.b16 	%rs208, %rs207, 0, %p76;
	setp.eq.s16 	%p77, %rs204, 0;
	selp.b16 	%rs209, -1, %rs208, %p10;
	selp.b16 	%rs57, %rs209, %rs208, %p77;
	setp.gt.s16 	%p78, %rs205, 0;
	min.u16 	%rs210, %rs27, %rs205;
	selp.b16 	%rs211, %rs210, 0, %p9;
	selp.b16 	%rs212, %rs211, 0, %p78;
	setp.eq.s16 	%p79, %rs205, 0;
	selp.b16 	%rs213, -1, %rs212, %p9;
	selp.b16 	%rs58, %rs213, %rs212, %p79;
	ld.local.u32 	%r75, [%rd3+44];
	mov.b32 	{%rs214, %rs215}, %r75;
	setp.gt.s16 	%p80, %rs214, 0;
	min.u16 	%rs216, %rs28, %rs214;
	selp.b16 	%rs217, %rs216, 0, %p8;
	selp.b16 	%rs218, %rs217, 0, %p80;
	setp.eq.s16 	%p81, %rs214, 0;
	selp.b16 	%rs219, -1, %rs218, %p8;
	selp.b16 	%rs59, %rs219, %rs218, %p81;
	setp.gt.s16 	%p82, %rs215, 0;
	min.u16 	%rs220, %rs29, %rs215;
	selp.b16 	%rs221, %rs220, 0, %p7;
	selp.b16 	%rs222, %rs221, 0, %p82;
	setp.eq.s16 	%p83, %rs215, 0;
	selp.b16 	%rs223, -1, %rs222, %p7;
	selp.b16 	%rs60, %rs223, %rs222, %p83;
	ld.local.u32 	%r76, [%rd3+48];
	mov.b32 	{%rs224, %rs225}, %r76;
	setp.gt.s16 	%p84, %rs224, 0;
	min.u16 	%rs226, %rs30, %rs224;
	selp.b16 	%rs227, %rs226, 0, %p6;
	selp.b16 	%rs228, %rs227, 0, %p84;
	setp.eq.s16 	%p85, %rs224, 0;
	selp.b16 	%rs229, -1, %rs228, %p6;
	selp.b16 	%rs61, %rs229, %rs228, %p85;
	setp.gt.s16 	%p86, %rs225, 0;
	min.u16 	%rs230, %rs31, %rs225;
	selp.b16 	%rs231, %rs230, 0, %p5;
	selp.b16 	%rs232, %rs231, 0, %p86;
	setp.eq.s16 	%p87, %rs225, 0;
	selp.b16 	%rs233, -1, %rs232, %p5;
	selp.b16 	%rs62, %rs233, %rs232, %p87;
	mov.b32 	%r121, 0;
	and.b16  	%rs234, %rs36, 255;
	and.b16  	%rs235, %rs35, 255;
	and.b16  	%rs236, %rs34, 255;
	and.b16  	%rs237, %rs33, 255;
	and.b16  	%rs238, %rs32, 255;
	mov.u32 	%r120, %r4;
$L__BB0_7:
	setp.eq.s16 	%p88, %rs234, 0;
	setp.eq.s16 	%p89, %rs235, 0;
	setp.eq.s16 	%p90, %rs236, 0;
	setp.eq.s16 	%p91, %rs237, 0;
	setp.eq.s16 	%p92, %rs238, 0;
	ld.global.u8 	%rs239, [%rd69+-2];
	ld.global.u8 	%rs240, [%rd69+-1];
	ld.global.u8 	%rs241, [%rd69];
	ld.global.u8 	%rs242, [%rd69+1];
	ld.global.u8 	%rs243, [%rd69+2];
	cvt.u32.u16 	%r78, %rs239;
	cvt.s32.s8 	%r79, %r78;
	mul.wide.s32 	%rd54, %r79, 2;
	add.s64 	%rd55, %rd2, %rd54;
	ld.local.u16 	%rs244, [%rd55+-194];
	add.s16 	%rs245, %rs244, 1;
	st.local.u16 	[%rd55+-194], %rs245;
	cvt.u32.u16 	%r80, %rs240;
	cvt.s32.s8 	%r81, %r80;
	mul.wide.s32 	%rd56, %r81, 2;
	add.s64 	%rd57, %rd2, %rd56;
	ld.local.u16 	%rs246, [%rd57+-194];
	add.s16 	%rs247, %rs246, 1;
	st.local.u16 	[%rd57+-194], %rs247;
	cvt.u32.u16 	%r82, %rs241;
	cvt.s32.s8 	%r83, %r82;
	mul.wide.s32 	%rd58, %r83, 2;
	add.s64 	%rd59, %rd2, %rd58;
	ld.local.u16 	%rs248, [%rd59+-194];
	add.s16 	%rs249, %rs248, 1;
	st.local.u16 	[%rd59+-194], %rs249;
	cvt.u32.u16 	%r84, %rs242;
	cvt.s32.s8 	%r85, %r84;
	mul.wide.s32 	%rd60, %r85, 2;
	add.s64 	%rd61, %rd2, %rd60;
	ld.local.u16 	%rs250, [%rd61+-194];
	add.s16 	%rs251, %rs250, 1;
	st.local.u16 	[%rd61+-194], %rs251;
	cvt.u32.u16 	%r86, %rs243;
	cvt.s32.s8 	%r87, %r86;
	mul.wide.s32 	%rd62, %r87, 2;
	add.s64 	%rd63, %rd2, %rd62;
	ld.local.u16 	%rs252, [%rd63+-194];
	add.s16 	%rs253, %rs252, 1;
	st.local.u16 	[%rd63+-194], %rs253;
	setp.eq.s16 	%p93, %rs239, %rs238;
	or.pred  	%p94, %p92, %p93;
	setp.eq.s16 	%p95, %rs240, %rs237;
	or.pred  	%p96, %p91, %p95;
	and.pred  	%p97, %p94, %p96;
	setp.eq.s16 	%p98, %rs241, %rs236;
	or.pred  	%p99, %p90, %p98;
	and.pred  	%p100, %p97, %p99;
	setp.eq.s16 	%p101, %rs242, %rs235;
	or.pred  	%p102, %p89, %p101;
	and.pred  	%p103, %p100, %p102;
	setp.eq.s16 	%p104, %rs243, %rs234;
	or.pred  	%p105, %p88, %p104;
	and.pred  	%p106, %p103, %p105;
	mov.b32 	%r122, 1;
	not.pred 	%p107, %p106;
	@%p107 bra 	$L__BB0_35;
	setp.lt.s16 	%p108, %rs37, 0;
	ld.local.u16 	%rs254, [%rd2];
	setp.gt.s16 	%p109, %rs254, 0;
	and.pred  	%p110, %p108, %p109;
	setp.lt.s16 	%p111, %rs254, %rs37;
	or.pred  	%p112, %p110, %p111;
	@%p112 bra 	$L__BB0_35;
	setp.lt.s16 	%p113, %rs38, 0;
	ld.local.u16 	%rs256, [%rd2+2];
	setp.gt.s16 	%p114, %rs256, 0;
	and.pred  	%p115, %p113, %p114;
	setp.lt.s16 	%p116, %rs256, %rs38;
	or.pred  	%p117, %p115, %p116;
	@%p117 bra 	$L__BB0_35;
	setp.lt.s16 	%p118, %rs39, 0;
	ld.local.u16 	%rs258, [%rd2+4];
	setp.gt.s16 	%p119, %rs258, 0;
	and.pred  	%p120, %p118, %p119;
	setp.lt.s16 	%p121, %rs258, %rs39;
	or.pred  	%p122, %p120, %p121;
	@%p122 bra 	$L__BB0_35;
	setp.lt.s16 	%p123, %rs40, 0;
	ld.local.u16 	%rs260, [%rd2+6];
	setp.gt.s16 	%p124, %rs260, 0;
	and.pred  	%p125, %p123, %p124;
	setp.lt.s16 	%p126, %rs260, %rs40;
	or.pred  	%p127, %p125, %p126;
	@%p127 bra 	$L__BB0_35;
	setp.lt.s16 	%p128, %rs41, 0;
	ld.local.u16 	%rs262, [%rd2+8];
	setp.gt.s16 	%p129, %rs262, 0;
	and.pred  	%p130, %p128, %p129;
	setp.lt.s16 	%p131, %rs262, %rs41;
	or.pred  	%p132, %p130, %p131;
	@%p132 bra 	$L__BB0_35;
	setp.lt.s16 	%p133, %rs42, 0;
	ld.local.u16 	%rs264, [%rd2+10];
	setp.gt.s16 	%p134, %rs264, 0;
	and.pred  	%p135, %p133, %p134;
	setp.lt.s16 	%p136, %rs264, %rs42;
	or.pred  	%p137, %p135, %p136;
	@%p137 bra 	$L__BB0_35;
	setp.lt.s16 	%p138, %rs43, 0;
	ld.local.u16 	%rs266, [%rd2+12];
	setp.gt.s16 	%p139, %rs266, 0;
	and.pred  	%p140, %p138, %p139;
	setp.lt.s16 	%p141, %rs266, %rs43;
	or.pred  	%p142, %p140, %p141;
	@%p142 bra 	$L__BB0_35;
	setp.lt.s16 	%p143, %rs44, 0;
	ld.local.u16 	%rs268, [%rd2+14];
	setp.gt.s16 	%p144, %rs268, 0;
	and.pred  	%p145, %p143, %p144;
	setp.lt.s16 	%p146, %rs268, %rs44;
	or.pred  	%p147, %p145, %p146;
	@%p147 bra 	$L__BB0_35;
	setp.lt.s16 	%p148, %rs45, 0;
	ld.local.u16 	%rs270, [%rd2+16];
	setp.gt.s16 	%p149, %rs270, 0;
	and.pred  	%p150, %p148, %p149;
	setp.lt.s16 	%p151, %rs270, %rs45;
	or.pred  	%p152, %p150, %p151;
	@%p152 bra 	$L__BB0_35;
	setp.lt.s16 	%p153, %rs46, 0;
	ld.local.u16 	%rs272, [%rd2+18];
	setp.gt.s16 	%p154, %rs272, 0;
	and.pred  	%p155, %p153, %p154;
	setp.lt.s16 	%p156, %rs272, %rs46;
	or.pred  	%p157, %p155, %p156;
	@%p157 bra 	$L__BB0_35;
	setp.lt.s16 	%p158, %rs47, 0;
	ld.local.u16 	%rs274, [%rd2+20];
	setp.gt.s16 	%p159, %rs274, 0;
	and.pred  	%p160, %p158, %p159;
	setp.lt.s16 	%p161, %rs274, %rs47;
	or.pred  	%p162, %p160, %p161;
	@%p162 bra 	$L__BB0_35;
	setp.lt.s16 	%p163, %rs48, 0;
	ld.local.u16 	%rs276, [%rd2+22];
	setp.gt.s16 	%p164, %rs276, 0;
	and.pred  	%p165, %p163, %p164;
	setp.lt.s16 	%p166, %rs276, %rs48;
	or.pred  	%p167, %p165, %p166;
	@%p167 bra 	$L__BB0_35;
	setp.lt.s16 	%p168, %rs49, 0;
	ld.local.u16 	%rs278, [%rd2+24];
	setp.gt.s16 	%p169, %rs278, 0;
	and.pred  	%p170, %p168, %p169;
	setp.lt.s16 	%p171, %rs278, %rs49;
	or.pred  	%p172, %p170, %p171;
	@%p172 bra 	$L__BB0_35;
	setp.lt.s16 	%p173, %rs50, 0;
	ld.local.u16 	%rs280, [%rd2+26];
	setp.gt.s16 	%p174, %rs280, 0;
	and.pred  	%p175, %p173, %p174;
	setp.lt.s16 	%p176, %rs280, %rs50;
	or.pred  	%p177, %p175, %p176;
	@%p177 bra 	$L__BB0_35;
	setp.lt.s16 	%p178, %rs51, 0;
	ld.local.u16 	%rs282, [%rd2+28];
	setp.gt.s16 	%p179, %rs282, 0;
	and.pred  	%p180, %p178, %p179;
	setp.lt.s16 	%p181, %rs282, %rs51;
	or.pred  	%p182, %p180, %p181;
	@%p182 bra 	$L__BB0_35;
	setp.lt.s16 	%p183, %rs52, 0;
	ld.local.u16 	%rs284, [%rd2+30];
	setp.gt.s16 	%p184, %rs284, 0;
	and.pred  	%p185, %p183, %p184;
	setp.lt.s16 	%p186, %rs284, %rs52;
	or.pred  	%p187, %p185, %p186;
	@%p187 bra 	$L__BB0_35;
	setp.lt.s16 	%p188, %rs53, 0;
	ld.local.u16 	%rs286, [%rd2+32];
	setp.gt.s16 	%p189, %rs286, 0;
	and.pred  	%p190, %p188, %p189;
	setp.lt.s16 	%p191, %rs286, %rs53;
	or.pred  	%p192, %p190, %p191;
	@%p192 bra 	$L__BB0_35;
	setp.lt.s16 	%p193, %rs54, 0;
	ld.local.u16 	%rs288, [%rd2+34];
	setp.gt.s16 	%p194, %rs288, 0;
	and.pred  	%p195, %p193, %p194;
	setp.lt.s16 	%p196, %rs288, %rs54;
	or.pred  	%p197, %p195, %p196;
	@%p197 bra 	$L__BB0_35;
	setp.lt.s16 	%p198, %rs55, 0;
	ld.local.u16 	%rs290, [%rd2+36];
	setp.gt.s16 	%p199, %rs290, 0;
	and.pred  	%p200, %p198, %p199;
	setp.lt.s16 	%p201, %rs290, %rs55;
	or.pred  	%p202, %p200, %p201;
	@%p202 bra 	$L__BB0_35;
	setp.lt.s16 	%p203, %rs56, 0;
	ld.local.u16 	%rs292, [%rd2+38];
	setp.gt.s16 	%p204, %rs292, 0;
	and.pred  	%p205, %p203, %p204;
	setp.lt.s16 	%p206, %rs292, %rs56;
	or.pred  	%p207, %p205, %p206;
	@%p207 bra 	$L__BB0_35;
	setp.lt.s16 	%p208, %rs57, 0;
	ld.local.u16 	%rs294, [%rd2+40];
	setp.gt.s16 	%p209, %rs294, 0;
	and.pred  	%p210, %p208, %p209;
	setp.lt.s16 	%p211, %rs294, %rs57;
	or.pred  	%p212, %p210, %p211;
	@%p212 bra 	$L__BB0_35;
	setp.lt.s16 	%p213, %rs58, 0;
	ld.local.u16 	%rs296, [%rd2+42];
	setp.gt.s16 	%p214, %rs296, 0;
	and.pred  	%p215, %p213, %p214;
	setp.lt.s16 	%p216, %rs296, %rs58;
	or.pred  	%p217, %p215, %p216;
	@%p217 bra 	$L__BB0_35;
	setp.lt.s16 	%p218, %rs59, 0;
	ld.local.u16 	%rs298, [%rd2+44];
	setp.gt.s16 	%p219, %rs298, 0;
	and.pred  	%p220, %p218, %p219;
	setp.lt.s16 	%p221, %rs298, %rs59;
	or.pred  	%p222, %p220, %p221;
	@%p222 bra 	$L__BB0_35;
	setp.lt.s16 	%p223, %rs60, 0;
	ld.local.u16 	%rs300, [%rd2+46];
	setp.gt.s16 	%p224, %rs300, 0;
	and.pred  	%p225, %p223, %p224;
	setp.lt.s16 	%p226, %rs300, %rs60;
	or.pred  	%p227, %p225, %p226;
	@%p227 bra 	$L__BB0_35;
	setp.lt.s16 	%p228, %rs61, 0;
	ld.local.u16 	%rs302, [%rd2+48];
	setp.gt.s16 	%p229, %rs302, 0;
	and.pred  	%p230, %p228, %p229;
	setp.lt.s16 	%p231, %rs302, %rs61;
	or.pred  	%p232, %p230, %p231;
	@%p232 bra 	$L__BB0_35;
	setp.lt.s16 	%p233, %rs62, 0;
	ld.local.u16 	%rs304, [%rd2+50];
	setp.gt.s16 	%p234, %rs304, 0;
	and.pred  	%p235, %p233, %p234;
	@%p235 bra 	$L__BB0_35;
	setp.lt.s16 	%p236, %rs304, %rs62;
	selp.u32 	%r122, 1, 0, %p236;
$L__BB0_35:
	add.s32 	%r121, %r122, %r121;
	add.s32 	%r120, %r120, 1;
	setp.ne.s32 	%p237, %r120, 0;
	add.s64 	%rd69, %rd69, 25;
	@%p237 bra 	$L__BB0_7;
	add.s32 	%r119, %r121, %r119;
	add.s32 	%r118, %r118, 1;
	setp.ne.s32 	%p238, %r118, %r3;
	@%p238 bra 	$L__BB0_6;
	cvt.rn.f32.u32 	%f8, %r119;
$L__BB0_38:
	ld.param.u64 	%rd68, [_Z24get_expected_informationPcS_PiS0_Pf_param_4];
	cvt.rn.f32.s32 	%f5, %r3;
	div.rn.f32 	%f6, %f8, %f5;
	mov.u32 	%r114, %ctaid.x;
	mov.u32 	%r115, %ntid.x;
	mov.u32 	%r116, %tid.x;
	mad.lo.s32 	%r117, %r114, %r115, %r116;
	cvta.to.global.u64 	%rd64, %rd68;
	mul.wide.s32 	%rd65, %r117, 4;
	add.s64 	%rd66, %rd64, %rd65;
	st.global.f32 	[%rd66], %f6;
$L__BB0_39:
	ret;

}


// ===== COMPILED SASS (sm_100) =====

	.target	sm_100

	.elftype	@"ET_EXEC"


//--------------------- .note.nv.tkinfo           --------------------------
	.section	.note.nv.tkinfo,"",@"SHT_NOTE"
	.sectionflags	@"SHF_NOTE_NV_TKINFO"
	.tkinfo
        /*0018*/ 	.word	0x00000002
        /*0030*/ 	.string	""
        /*0030*/ 	.string	"ptxas"
        /*0030*/ 	.string	"Cuda compilation tools, release 13.0, V13.0.88"
        /*0030*/ 	.string	"Build cuda_13.0.r13.0/compiler.36424714_0"
        /*0030*/ 	.string	"-arch sm_100 -m 64 "



//--------------------- .note.nv.cuinfo           --------------------------
	.section	.note.nv.cuinfo,"",@"SHT_NOTE"
	.sectionflags	@"SHF_NOTE_NV_CUINFO"
        /*0018*/ 	.short	0x0002
        /*001a*/ 	.short	0x0064
        /*001c*/ 	.short	0x0082
	.zero		2


//--------------------- .nv.info                  --------------------------
	.section	.nv.info,"",@"SHT_CUDA_INFO"
	.align	4


	//----- nvinfo : EIATTR_REGCOUNT
	.align		4
        /*0000*/ 	.byte	0x04, 0x2f
        /*0002*/ 	.short	(.L_1 - .L_0)
	.align		4
.L_0:
        /*0004*/ 	.word	index@(_Z24get_expected_informationPcS_PiS0_Pf)
        /*0008*/ 	.word	0x00000040


	//----- nvinfo : EIATTR_FRAME_SIZE
	.align		4
.L_1:
        /*000c*/ 	.byte	0x04, 0x11
        /*000e*/ 	.short	(.L_3 - .L_2)
	.align		4
.L_2:
        /*0010*/ 	.word	index@($__internal_0_$__cuda_sm3x_div_rn_noftz_f32_slowpath)
        /*0014*/ 	.word	0x00000068


	//----- nvinfo : EIATTR_FRAME_SIZE
	.align		4
.L_3:
        /*0018*/ 	.byte	0x04, 0x11
        /*001a*/ 	.short	(.L_5 - .L_4)
	.align		4
.L_4:
        /*001c*/ 	.word	index@(_Z24get_expected_informationPcS_PiS0_Pf)
        /*0020*/ 	.word	0x00000068


	//----- nvinfo : EIATTR_MIN_STACK_SIZE
	.align		4
.L_5:
        /*0024*/ 	.byte	0x04, 0x12
        /*0026*/ 	.short	(.L_7 - .L_6)
	.align		4
.L_6:
        /*0028*/ 	.word	index@(_Z24get_expected_informationPcS_PiS0_Pf)
        /*002c*/ 	.word	0x00000068
.L_7:


//--------------------- .nv.compat                --------------------------
	.section	.nv.compat,"",@"SHT_CUDA_COMPAT_INFO"
	.align	4
        /*0000*/ 	.byte	0x02, 0x09, 0x00, 0x00, 0x02, 0x02, 0x01, 0x00, 0x02, 0x05, 0x05, 0x00, 0x03, 0x07, 0x01, 0x01
        /*0010*/ 	.byte	0x02, 0x03, 0x00, 0x00, 0x02, 0x06, 0x01, 0x00, 0x04, 0x0b, 0x08, 0x00, 0x01, 0x00, 0x00, 0x00
        /*0020*/ 	.byte	0x00, 0x00, 0x00, 0x00


//--------------------- .nv.info._Z24get_expected_informationPcS_PiS0_Pf --------------------------
	.section	.nv.info._Z24get_expected_informationPcS_PiS0_Pf,"",@"SHT_CUDA_INFO"
	.sectionflags	@""
	.align	4


	//----- nvinfo : EIATTR_CUDA_API_VERSION
	.align		4
        /*0000*/ 	.byte	0x04, 0x37
        /*0002*/ 	.short	(.L_9 - .L_8)
.L_8:
        /*0004*/ 	.word	0x00000082


	//----- nvinfo : EIATTR_KPARAM_INFO
	.align		4
.L_9:
        /*0008*/ 	.byte	0x04, 0x17
        /*000a*/ 	.short	(.L_11 - .L_10)
.L_10:
        /*000c*/ 	.word	0x00000000
        /*0010*/ 	.short	0x0004
        /*0012*/ 	.short	0x0020
        /*0014*/ 	.byte	0x00, 0xf5, 0x21, 0x00


	//----- nvinfo : EIATTR_KPARAM_INFO
	.align		4
.L_11:
        /*0018*/ 	.byte	0x04, 0x17
        /*001a*/ 	.short	(.L_13 - .L_12)
.L_12:
        /*001c*/ 	.word	0x00000000
        /*0020*/ 	.short	0x0003
        /*0022*/ 	.short	0x0018
        /*0024*/ 	.byte	0x00, 0xf5, 0x21, 0x00


	//----- nvinfo : EIATTR_KPARAM_INFO
	.align		4
.L_13:
        /*0028*/ 	.byte	0x04, 0x17
        /*002a*/ 	.short	(.L_15 - .L_14)
.L_14:
        /*002c*/ 	.word	0x00000000
        /*0030*/ 	.short	0x0002
        /*0032*/ 	.short	0x0010
        /*0034*/ 	.byte	0x00, 0xf5, 0x21, 0x00


	//----- nvinfo : EIATTR_KPARAM_INFO
	.align		4
.L_15:
        /*0038*/ 	.byte	0x04, 0x17
        /*003a*/ 	.short	(.L_17 - .L_16)
.L_16:
        /*003c*/ 	.word	0x00000000
        /*0040*/ 	.short	0x0001
        /*0042*/ 	.short	0x0008
        /*0044*/ 	.byte	0x00, 0xf5, 0x21, 0x00


	//----- nvinfo : EIATTR_KPARAM_INFO
	.align		4
.L_17:
        /*0048*/ 	.byte	0x04, 0x17
        /*004a*/ 	.short	(.L_19 - .L_18)
.L_18:
        /*004c*/ 	.word	0x00000000
        /*0050*/ 	.short	0x0000
        /*0052*/ 	.short	0x0000
        /*0054*/ 	.byte	0x00, 0xf5, 0x21, 0x00


	//----- nvinfo : EIATTR_SPARSE_MMA_MASK
	.align		4
.L_19:
        /*0058*/ 	.byte	0x03, 0x50
        /*005a*/ 	.short	0x0000


	//----- nvinfo : EIATTR_MAXREG_COUNT
	.align		4
        /*005c*/ 	.byte	0x03, 0x1b
        /*005e*/ 	.short	0x00ff


	//----- nvinfo : EIATTR_MERCURY_ISA_VERSION
	.align		4
        /*0060*/ 	.byte	0x03, 0x5f
        /*0062*/ 	.short	0x0101


	//----- nvinfo : EIATTR_VRC_CTA_INIT_COUNT
	.align		4
        /*0064*/ 	.byte	0x02, 0x4a
	.zero		1
	.zero		1


	//----- nvinfo : EIATTR_EXIT_INSTR_OFFSETS
	.align		4
        /*0068*/ 	.byte	0x04, 0x1c
        /*006a*/ 	.short	(.L_21 - .L_20)


	//   ....[0]....
.L_20:
        /*006c*/ 	.word	0x000000d0


	//   ....[1]....
        /*0070*/ 	.word	0x00002e10


	//----- nvinfo : EIATTR_CRS_STACK_SIZE
	.align		4
.L_21:
        /*0074*/ 	.byte	0x04, 0x1e
        /*0076*/ 	.short	(.L_23 - .L_22)
.L_22:
        /*0078*/ 	.word	0x00000000


	//----- nvinfo : EIATTR_CBANK_PARAM_SIZE
	.align		4
.L_23:
        /*007c*/ 	.byte	0x03, 0x19
        /*007e*/ 	.short	0x0028


	//----- nvinfo : EIATTR_PARAM_CBANK
	.align		4
        /*0080*/ 	.byte	0x04, 0x0a
        /*0082*/ 	.short	(.L_25 - .L_24)
	.align		4
.L_24:
        /*0084*/ 	.word	index@(.nv.constant0._Z24get_expected_informationPcS_PiS0_Pf)
        /*0088*/ 	.short	0x0380
        /*008a*/ 	.short	0x0028


	//----- nvinfo : EIATTR_SW_WAR
	.align		4
.L_25:
        /*008c*/ 	.byte	0x04, 0x36
        /*008e*/ 	.short	(.L_27 - .L_26)
.L_26:
        /*0090*/ 	.word	0x00000008
.L_27:


//--------------------- .nv.callgraph             --------------------------
	.section	.nv.callgraph,"",@"SHT_CUDA_CALLGRAPH"
	.align	4
	.sectionentsize	8
	.align		4
        /*0000*/ 	.word	0x00000000
	.align		4
        /*0004*/ 	.word	0xffffffff
	.align		4
        /*0008*/ 	.word	0x00000000
	.align		4
        /*000c*/ 	.word	0xfffffffe
	.align		4
        /*0010*/ 	.word	0x00000000
	.align		4
        /*0014*/ 	.word	0xfffffffd
	.align		4
        /*0018*/ 	.word	0x00000000
	.align		4
        /*001c*/ 	.word	0xfffffffc


//--------------------- .text._Z24get_expected_informationPcS_PiS0_Pf --------------------------
	.section	.text._Z24get_expected_informationPcS_PiS0_Pf,"ax",@progbits
	.align	128
        .global         _Z24get_expected_informationPcS_PiS0_Pf
        .type           _Z24get_expected_informationPcS_PiS0_Pf,@function
        .size           _Z24get_expected_informationPcS_PiS0_Pf,(.L_x_21 - _Z24get_expected_informationPcS_PiS0_Pf)
        .other          _Z24get_expected_informationPcS_PiS0_Pf,@"STO_CUDA_ENTRY STV_DEFAULT"
_Z24get_expected_informationPcS_PiS0_Pf:
.text._Z24get_expected_informationPcS_PiS0_Pf:
[----:B------:R-:W0:Y:S08]  /*0000*/  LDC R1, c[0x0][0x37c] ;  /* 0x0000df00ff017b82 */ /* 0x000e300000000800 */
[----:B------:R-:W1:Y:S01]  /*0010*/  LDC.64 R2, c[0x0][0x390] ;  /* 0x0000e400ff027b82 */ /* 0x000e620000000a00 */
[----:B------:R-:W1:Y:S01]  /*0020*/  LDCU.64 UR14, c[0x0][0x358] ;  /* 0x00006b00ff0e77ac */ /* 0x000e620008000a00 */
[----:B0-----:R-:W-:Y:S01]  /*0030*/  VIADD R1, R1, 0xffffff98 ;  /* 0xffffff9801017836 */ /* 0x001fe20000000000 */
[----:B-1----:R-:W2:Y:S05]  /*0040*/  LDG.E R2, desc[UR14][R2.64] ;  /* 0x0000000e02027981 */ /* 0x002eaa000c1e1900 */
[----:B------:R-:W0:Y:S01]  /*0050*/  S2UR UR5, SR_CTAID.X ;  /* 0x00000000000579c3 */ /* 0x000e220000002500 */
[C---:B------:R-:W-:Y:S01]  /*0060*/  R2UR UR9, R1.reuse ;  /* 0x00000000010972ca */ /* 0x040fe200000e0000 */
[----:B------:R-:W0:Y:S01]  /*0070*/  S2R R5, SR_TID.X ;  /* 0x0000000000057919 */ /* 0x000e220000002100 */
[----:B------:R-:W-:-:S05]  /*0080*/  R2UR UR13, R1 ;  /* 0x00000000010d72ca */ /* 0x000fca00000e0000 */
[----:B------:R-:W0:Y:S02]  /*0090*/  LDC R0, c[0x0][0x360] ;  /* 0x0000d800ff007b82 */ /* 0x000e240000000800 */
[----:B0-----:R-:W-:Y:S01]  /*00a0*/  IMAD R0, R0, UR5, R5 ;  /* 0x0000000500007c24 */ /* 0x001fe2000f8e0205 */
[----:B--2---:R-:W-:-:S13]  /*00b0*/  R2UR UR4, R2 ;  /* 0x00000000020472ca */ /* 0x004fda00000e0000 */
[----:B------:R-:W-:-:S13]  /*00c0*/  ISETP.GE.AND P0, PT, R0, UR4, PT ;  /* 0x0000000400007c0c */ /* 0x000fda000bf06270 */
[----:B------:R-:W-:Y:S05]  /*00d0*/  @P0 EXIT ;  /* 0x000000000000094d */ /* 0x000fea0003800000 */
[----:B------:R-:W0:Y:S01]  /*00e0*/  LDCU.64 UR6, c[0x0][0x380] ;  /* 0x00007000ff0677ac */ /* 0x000e220008000a00 */
[----:B------:R-:W-:-:S05]  /*00f0*/  IMAD R0, R0, 0x5, RZ ;  /* 0x0000000500007824 */ /* 0x000fca00078e02ff */
[----:B0-----:R-:W-:-:S04]  /*0100*/  IADD3 R2, P0, PT, R0, UR6, RZ ;  /* 0x0000000600027c10 */ /* 0x001fc8000ff1e0ff */
[----:B------:R-:W-:-:S05]  /*0110*/  LEA.HI.X.SX32 R3, R0, UR7, 0x1, P0 ;  /* 0x0000000700037c11 */ /* 0x000fca00080f0eff */
[----:B------:R-:W2:Y:S04]  /*0120*/  LDG.E.U8 R34, desc[UR14][R2.64] ;  /* 0x0000000e02227981 */ /* 0x000ea8000c1e1100 */
[----:B------:R-:W3:Y:S04]  /*0130*/  LDG.E.U8 R33, desc[UR14][R2.64+0x1] ;  /* 0x0000010e02217981 */ /* 0x000ee8000c1e1100 */
[----:B------:R-:W4:Y:S04]  /*0140*/  LDG.E.U8 R32, desc[UR14][R2.64+0x2] ;  /* 0x0000020e02207981 */ /* 0x000f28000c1e1100 */
[----:B------:R-:W5:Y:S04]  /*0150*/  LDG.E.U8 R31, desc[UR14][R2.64+0x3] ;  /* 0x0000030e021f7981 */ /* 0x000f68000c1e1100 */
[----:B------:R-:W5:Y:S01]  /*0160*/  LDG.E.U8 R30, desc[UR14][R2.64+0x4] ;  /* 0x0000040e021e7981 */ /* 0x000f62000c1e1100 */
[----:B--2---:R-:W-:-:S04]  /*0170*/  PRMT R0, R34, 0x8880, RZ ;  /* 0x0000888022007816 */ /* 0x004fc800000000ff */
[----:B------:R-:W-:-:S05]  /*0180*/  LEA R0, R0, UR13, 0x1 ;  /* 0x0000000d00007c11 */ /* 0x000fca000f8e08ff */
[----:B------:R-:W2:Y:S01]  /*0190*/  LDL.U16 R4, [R0+-0xc2] ;  /* 0xffff3e0000047983 */ /* 0x000ea20000100400 */
[----:B---3--:R-:W-:-:S04]  /*01a0*/  PRMT R6, R33, 0x8880, RZ ;  /* 0x0000888021067816 */ /* 0x008fc800000000ff */
[----:B------:R-:W-:Y:S01]  /*01b0*/  LEA R6, R6, UR13, 0x1 ;  /* 0x0000000d06067c11 */ /* 0x000fe2000f8e08ff */
[----:B--2---:R-:W-:-:S05]  /*01c0*/  VIADD R5, R4, 0x1 ;  /* 0x0000000104057836 */ /* 0x004fca0000000000 */
[----:B------:R0:W-:Y:S04]  /*01d0*/  STL.U16 [R0+-0xc2], R5 ;  /* 0xffff3e0500007387 */ /* 0x0001e80000100400 */
[----:B------:R-:W2:Y:S01]  /*01e0*/  LDL.U16 R4, [R6+-0xc2] ;  /* 0xffff3e0006047983 */ /* 0x000ea20000100400 */
[----:B----4-:R-:W-:-:S04]  /*01f0*/  PRMT R8, R32, 0x8880, RZ ;  /* 0x0000888020087816 */ /* 0x010fc800000000ff */
[----:B------:R-:W-:Y:S01]  /*0200*/  LEA R8, R8, UR13, 0x1 ;  /* 0x0000000d08087c11 */ /* 0x000fe2000f8e08ff */
[----:B--2---:R-:W-:-:S05]  /*0210*/  VIADD R7, R4, 0x1 ;  /* 0x0000000104077836 */ /* 0x004fca0000000000 */
[----:B------:R1:W-:Y:S04]  /*0220*/  STL.U16 [R6+-0xc2], R7 ;  /* 0xffff3e0706007387 */ /* 0x0003e80000100400 */
[----:B------:R-:W2:Y:S01]  /*0230*/  LDL.U16 R4, [R8+-0xc2] ;  /* 0xffff3e0008047983 */ /* 0x000ea20000100400 */
[----:B-----5:R-:W-:-:S04]  /*0240*/  PRMT R10, R31, 0x8880, RZ ;  /* 0x000088801f0a7816 */ /* 0x020fc800000000ff */
[----:B------:R-:W-:Y:S01]  /*0250*/  LEA R10, R10, UR13, 0x1 ;  /* 0x0000000d0a0a7c11 */ /* 0x000fe2000f8e08ff */
[----:B--2---:R-:W-:-:S05]  /*0260*/  VIADD R9, R4, 0x1 ;  /* 0x0000000104097836 */ /* 0x004fca0000000000 */
[----:B------:R2:W-:Y:S04]  /*0270*/  STL.U16 [R8+-0xc2], R9 ;  /* 0xffff3e0908007387 */ /* 0x0005e80000100400 */
[----:B0-----:R-:W3:Y:S01]  /*0280*/  LDL.U16 R0, [R10+-0xc2] ;  /* 0xffff3e000a007983 */ /* 0x001ee20000100400 */
[----:B------:R-:W0:Y:S01]  /*0290*/  LDC.64 R4, c[0x0][0x398] ;  /* 0x0000e600ff047b82 */ /* 0x000e220000000a00 */
[----:B------:R-:W-:-:S05]  /*02a0*/  PRMT R11, R30, 0x8880, RZ ;  /* 0x000088801e0b7816 */ /* 0x000fca00000000ff */
[----:B-1----:R-:W-:-:S05]  /*02b0*/  IMAD.MOV.U32 R6, RZ, RZ, R11 ;  /* 0x000000ffff067224 */ /* 0x002fca00078e000b */
[----:B------:R-:W-:Y:S01]  /*02c0*/  LEA R6, R6, UR13, 0x1 ;  /* 0x0000000d06067c11 */ /* 0x000fe2000f8e08ff */
[----:B0-----:R-:W4:Y:S01]  /*02d0*/  LDG.E R4, desc[UR14][R4.64] ;  /* 0x0000000e04047981 */ /* 0x001f22000c1e1900 */
[----:B---3--:R-:W-:-:S05]  /*02e0*/  VIADD R11, R0, 0x1 ;  /* 0x00000001000b7836 */ /* 0x008fca0000000000 */
[----:B------:R2:W-:Y:S04]  /*02f0*/  STL.U16 [R10+-0xc2], R11 ;  /* 0xffff3e0b0a007387 */ /* 0x0005e80000100400 */
[----:B------:R-:W3:Y:S01]  /*0300*/  LDL.U16 R0, [R6+-0xc2] ;  /* 0xffff3e0006007983 */ /* 0x000ee20000100400 */
[----:B----4-:R-:W-:Y:S01]  /*0310*/  R2UR UR11, R4 ;  /* 0x00000000040b72ca */ /* 0x010fe200000e0000 */
[----:B------:R-:W-:-:S12]  /*0320*/  IMAD.MOV.U32 R7, RZ, RZ, RZ ;  /* 0x000000ffff077224 */ /* 0x000fd800078e00ff */
[----:B------:R-:W-:Y:S01]  /*0330*/  UISETP.GE.AND UP0, UPT, UR11, 0x1, UPT ;  /* 0x000000010b00788c */ /* 0x000fe2000bf06270 */
[----:B---3--:R-:W-:-:S05]  /*0340*/  VIADD R3, R0, 0x1 ;  /* 0x0000000100037836 */ /* 0x008fca0000000000 */
[----:B------:R2:W-:Y:S03]  /*0350*/  STL.U16 [R6+-0xc2], R3 ;  /* 0xffff3e0306007387 */ /* 0x0005e60000100400 */
[----:B------:R-:W-:Y:S05]  /*0360*/  BRA.U !UP0, `(.L_x_0) ;  /* 0x0000002908547547 */ /* 0x000fea000b800000 */
[----:B------:R-:W-:-:S09]  /*0370*/  UISETP.GT.AND UP0, UPT, UR4, URZ, UPT ;  /* 0x000000ff0400728c */ /* 0x000fd2000bf04270 */
[----:B------:R-:W-:Y:S05]  /*0380*/  BRA.U UP0, `(.L_x_1) ;  /* 0x0000000100907547 */ /* 0x000fea000b800000 */
[----:B------:R-:W0:Y:S01]  /*0390*/  LDCU.64 UR8, c[0x0][0x388] ;  /* 0x00007100ff0877ac */ /* 0x000e220008000a00 */
[----:B------:R-:W-:-:S05]  /*03a0*/  UMOV UR4, URZ ;  /* 0x000000ff00047c82 */ /* 0x000fca0008000000 */
.L_x_2:
[----:B------:R-:W-:-:S04]  /*03b0*/  UIMAD UR5, UR4, 0x5, URZ ;  /* 0x00000005040578a4 */ /* 0x000fc8000f8e02ff */
[----:B0-----:R-:W-:-:S04]  /*03c0*/  UIADD3 UR5, UP0, UPT, UR5, UR8, URZ ;  /* 0x0000000805057290 */ /* 0x001fc8000ff1e0ff */
[----:B------:R-:W-:Y:S02]  /*03d0*/  UIADD3.X UR6, UPT, UPT, URZ, UR9, URZ, UP0, !UPT ;  /* 0x00000009ff067290 */ /* 0x000fe400087fe4ff */
[----:B------:R-:W-:-:S04]  /*03e0*/  IMAD.U32 R2, RZ, RZ, UR5 ;  /* 0x00000005ff027e24 */ /* 0x000fc8000f8e00ff */
[----:B--2---:R-:W-:-:S05]  /*03f0*/  IMAD.U32 R3, RZ, RZ, UR6 ;  /* 0x00000006ff037e24 */ /* 0x004fca000f8e00ff */
[----:B---3--:R-:W2:Y:S02]  /*0400*/  LDG.E.S8 R0, desc[UR14][R2.64] ;  /* 0x0000000e02007981 */ /* 0x008ea4000c1e1300 */
[----:B--2---:R-:W-:Y:S02]  /*0410*/  LEA R4, R0, UR13, 0x1 ;  /* 0x0000000d00047c11 */ /* 0x004fe4000f8e08ff */
[----:B------:R-:W2:Y:S04]  /*0420*/  LDG.E.S8 R0, desc[UR14][R2.64+0x1] ;  /* 0x0000010e02007981 */ /* 0x000ea8000c1e1300 */
[----:B------:R-:W3:Y:S01]  /*0430*/  LDL.U16 R5, [R4+-0xc2] ;  /* 0xffff3e0004057983 */ /* 0x000ee20000100400 */
[----:B--2---:R-:W-:-:S03]  /*0440*/  LEA R6, R0, UR13, 0x1 ;  /* 0x0000000d00067c11 */ /* 0x004fc6000f8e08ff */
[----:B------:R-:W2:Y:S01]  /*0450*/  LDG.E.S8 R0, desc[UR14][R2.64+0x2] ;  /* 0x0000020e02007981 */ /* 0x000ea2000c1e1300 */
[----:B---3--:R-:W-:-:S05]  /*0460*/  VIADD R5, R5, 0x1 ;  /* 0x0000000105057836 */ /* 0x008fca0000000000 */
[----:B------:R0:W-:Y:S04]  /*0470*/  STL.U16 [R4+-0xc2], R5 ;  /* 0xffff3e0504007387 */ /* 0x0001e80000100400 */
[----:B------:R-:W3:Y:S02]  /*0480*/  LDL.U16 R8, [R6+-0xc2] ;  /* 0xffff3e0006087983 */ /* 0x000ee40000100400 */
[----:B---3--:R-:W-:Y:S01]  /*0490*/  VIADD R9, R8, 0x1 ;  /* 0x0000000108097836 */ /* 0x008fe20000000000 */
[----:B--2---:R-:W-:Y:S02]  /*04a0*/  LEA R8, R0, UR13, 0x1 ;  /* 0x0000000d00087c11 */ /* 0x004fe4000f8e08ff */
[----:B------:R-:W2:Y:S04]  /*04b0*/  LDG.E.S8 R0, desc[UR14][R2.64+0x3] ;  /* 0x0000030e02007981 */ /* 0x000ea8000c1e1300 */
[----:B------:R1:W-:Y:S04]  /*04c0*/  STL.U16 [R6+-0xc2], R9 ;  /* 0xffff3e0906007387 */ /* 0x0003e80000100400 */
[----:B------:R-:W3:Y:S02]  /*04d0*/  LDL.U16 R10, [R8+-0xc2] ;  /* 0xffff3e00080a7983 */ /* 0x000ee40000100400 */
[----:B---3--:R-:W-:Y:S01]  /*04e0*/  VIADD R11, R10, 0x1 ;  /* 0x000000010a0b7836 */ /* 0x008fe20000000000 */
[----:B--2---:R-:W-:-:S02]  /*04f0*/  LEA R10, R0, UR13, 0x1 ;  /* 0x0000000d000a7c11 */ /* 0x004fc4000f8e08ff */
[----:B------:R-:W2:Y:S04]  /*0500*/  LDG.E.S8 R0, desc[UR14][R2.64+0x4] ;  /* 0x0000040e02007981 */ /* 0x000ea8000c1e1300 */
[----:B------:R3:W-:Y:S04]  /*0510*/  STL.U16 [R8+-0xc2], R11 ;  /* 0xffff3e0b08007387 */ /* 0x0007e80000100400 */
[----:B0-----:R-:W4:Y:S01]  /*0520*/  LDL.U16 R4, [R10+-0xc2] ;  /* 0xffff3e000a047983 */ /* 0x001f220000100400 */
[----:B--2---:R-:W-:Y:S01]  /*0530*/  LEA R0, R0, UR13, 0x1 ;  /* 0x0000000d00007c11 */ /* 0x004fe2000f8e08ff */
[----:B----4-:R-:W-:-:S05]  /*0540*/  VIADD R5, R4, 0x1 ;  /* 0x0000000104057836 */ /* 0x010fca0000000000 */
[----:B------:R3:W-:Y:S04]  /*0550*/  STL.U16 [R10+-0xc2], R5 ;  /* 0xffff3e050a007387 */ /* 0x0007e80000100400 */
[----:B------:R-:W1:Y:S01]  /*0560*/  LDL.U16 R4, [R0+-0xc2] ;  /* 0xffff3e0000047983 */ /* 0x000e620000100400 */
[----:B------:R-:W-:-:S04]  /*0570*/  UIADD3 UR4, UPT, UPT, UR4, 0x1, URZ ;  /* 0x0000000104047890 */ /* 0x000fc8000fffe0ff */
[----:B------:R-:W-:Y:S01]  /*0580*/  UISETP.NE.AND UP0, UPT, UR4, UR11, UPT ;  /* 0x0000000b0400728c */ /* 0x000fe2000bf05270 */
[----:B-1----:R-:W-:-:S05]  /*0590*/  VIADD R9, R4, 0x1 ;  /* 0x0000000104097836 */ /* 0x002fca0000000000 */
[----:B------:R3:W-:Y:S03]  /*05a0*/  STL.U16 [R0+-0xc2], R9 ;  /* 0xffff3e0900007387 */ /* 0x0007e60000100400 */
[----:B------:R-:W-:Y:S05]  /*05b0*/  BRA.U UP0, `(.L_x_2) ;  /* 0xfffffffd007c7547 */ /* 0x000fea000b83ffff */
[----:B------:R-:W-:Y:S05]  /*05c0*/  BRA `(.L_x_0) ;  /* 0x0000002400bc7947 */ /* 0x000fea0003800000 */
.L_x_1:
[----:B------:R0:W5:Y:S04]  /*05d0*/  LDL R24, [R1+0x30] ;  /* 0x0000300001187983 */ /* 0x0001680000100800 */
[----:B------:R0:W5:Y:S04]  /*05e0*/  LDL.64 R12, [R1] ;  /* 0x00000000010c7983 */ /* 0x0001680000100a00 */
[----:B--2---:R0:W5:Y:S04]  /*05f0*/  LDL.64 R10, [R1+0x8] ;  /* 0x00000800010a7983 */ /* 0x0041680000100a00 */
[----:B------:R0:W5:Y:S04]  /*0600*/  LDL.64 R8, [R1+0x10] ;  /* 0x0000100001087983 */ /* 0x0001680000100a00 */
[----:B------:R0:W5:Y:S04]  /*0610*/  LDL.64 R6, [R1+0x18] ;  /* 0x0000180001067983 */ /* 0x0001680000100a00 */
[----:B------:R0:W5:Y:S04]  /*0620*/  LDL.64 R4, [R1+0x20] ;  /* 0x0000200001047983 */ /* 0x0001680000100a00 */
[----:B------:R0:W5:Y:S01]  /*0630*/  LDL.64 R2, [R1+0x28] ;  /* 0x0000280001027983 */ /* 0x0001620000100a00 */
[----:B------:R-:W-:Y:S01]  /*0640*/  IMAD.MOV.U32 R0, RZ, RZ, RZ ;  /* 0x000000ffff007224 */ /* 0x000fe200078e00ff */
[----:B------:R-:W-:-:S02]  /*0650*/  UIADD3 UR10, UPT, UPT, -UR4, URZ, URZ ;  /* 0x000000ff040a7290 */ /* 0x000fc4000fffe1ff */
[----:B------:R-:W-:Y:S01]  /*0660*/  UIADD3 UR9, UPT, UPT, UR9, 0x34, URZ ;  /* 0x0000003409097890 */ /* 0x000fe2000fffe0ff */
[----:B------:R-:W-:-:S11]  /*0670*/  UMOV UR4, URZ ;  /* 0x000000ff00047c82 */ /* 0x000fd60008000000 */
.L_x_6:
[----:B------:R-:W1:Y:S01]  /*0680*/  LDCU.64 UR6, c[0x0][0x388] ;  /* 0x00007100ff0677ac */ /* 0x000e620008000a00 */
[----:B------:R-:W-:-:S04]  /*0690*/  UIMAD UR5, UR4, 0x5, URZ ;  /* 0x00000005040578a4 */ /* 0x000fc8000f8e02ff */
[----:B-1----:R-:W-:-:S04]  /*06a0*/  UIADD3 UR5, UP0, UPT, UR5, UR6, URZ ;  /* 0x0000000605057290 */ /* 0x002fc8000ff1e0ff */
[----:B------:R-:W-:Y:S02]  /*06b0*/  UIADD3.X UR8, UPT, UPT, URZ, UR7, URZ, UP0, !UPT ;  /* 0x00000007ff087290 */ /* 0x000fe400087fe4ff */
[----:B------:R-:W-:-:S04]  /*06c0*/  IMAD.U32 R14, RZ, RZ, UR5 ;  /* 0x00000005ff0e7e24 */ /* 0x000fc8000f8e00ff */
[----:B------:R-:W-:-:S05]  /*06d0*/  IMAD.U32 R15, RZ, RZ, UR8 ;  /* 0x00000008ff0f7e24 */ /* 0x000fca000f8e00ff */
[----:B------:R-:W2:Y:S04]  /*06e0*/  LDG.E.U8 R49, desc[UR14][R14.64] ;  /* 0x0000000e0e317981 */ /* 0x000ea8000c1e1100 */
[----:B------:R-:W3:Y:S04]  /*06f0*/  LDG.E.U8 R48, desc[UR14][R14.64+0x1] ;  /* 0x0000010e0e307981 */ /* 0x000ee8000c1e1100 */
[----:B------:R-:W4:Y:S04]  /*0700*/  LDG.E.U8 R47, desc[UR14][R14.64+0x2] ;  /* 0x0000020e0e2f7981 */ /* 0x000f28000c1e1100 */
[----:B------:R-:W4:Y:S04]  /*0710*/  LDG.E.U8 R46, desc[UR14][R14.64+0x3] ;  /* 0x0000030e0e2e7981 */ /* 0x000f28000c1e1100 */
[----:B------:R-:W4:Y:S01]  /*0720*/  LDG.E.U8 R45, desc[UR14][R14.64+0x4] ;  /* 0x0000040e0e2d7981 */ /* 0x000f22000c1e1100 */
        /* <DEDUP_REMOVED lines=12> */
[----:B------:R-:W3:Y:S01]  /*07f0*/  LDL.U16 R21, [R20+-0xc2] ;  /* 0xffff3e0014157983 */ /* 0x000ee20000100400 */
[----:B------:R-:W-:-:S04]  /*0800*/  PRMT R22, R46, 0x8880, RZ ;  /* 0x000088802e167816 */ /* 0x000fc800000000ff */
[----:B------:R-:W-:Y:S01]  /*0810*/  LEA R26, R22, UR13, 0x1 ;  /* 0x0000000d161a7c11 */ /* 0x000fe2000f8e08ff */
[----:B---3--:R-:W-:-:S05]  /*0820*/  VIADD R21, R21, 0x1 ;  /* 0x0000000115157836 */ /* 0x008fca0000000000 */
[----:B------:R3:W-:Y:S04]  /*0830*/  STL.U16 [R20+-0xc2], R21 ;  /* 0xffff3e1514007387 */ /* 0x0007e80000100400 */
[----:B-1----:R-:W4:Y:S01]  /*0840*/  LDL.U16 R16, [R26+-0xc2] ;  /* 0xffff3e001a107983 */ /* 0x002f220000100400 */
[----:B------:R-:W-:-:S04]  /*0850*/  PRMT R17, R45, 0x8880, RZ ;  /* 0x000088802d117816 */ /* 0x000fc800000000ff */
[----:B------:R-:W-:Y:S01]  /*0860*/  LEA R28, R17, UR13, 0x1 ;  /* 0x0000000d111c7c11 */ /* 0x000fe2000f8e08ff */
[----:B----4-:R-:W-:-:S05]  /*0870*/  VIADD R27, R16, 0x1 ;  /* 0x00000001101b7836 */ /* 0x010fca0000000000 */
[----:B------:R1:W-:Y:S04]  /*0880*/  STL.U16 [R26+-0xc2], R27 ;  /* 0xffff3e1b1a007387 */ /* 0x0003e80000100400 */
[----:B------:R-:W4:Y:S01]  /*0890*/  LDL.U16 R16, [R28+-0xc2] ;  /* 0xffff3e001c107983 */ /* 0x000f220000100400 */
[----:B-----5:R-:W-:Y:S01]  /*08a0*/  PRMT R25, R12, 0x9910, RZ ;  /* 0x000099100c197816 */ /* 0x020fe200000000ff */
[----:B----4-:R-:W-:-:S05]  /*08b0*/  VIADD R29, R16, 0x1 ;  /* 0x00000001101d7836 */ /* 0x010fca0000000000 */
[----:B------:R4:W-:Y:S04]  /*08c0*/  STL.U16 [R28+-0xc2], R29 ;  /* 0xffff3e1d1c007387 */ /* 0x0009e80000100400 */
[----:B------:R-:W4:Y:S04]  /*08d0*/  LDL.64 R36, [R1] ;  /* 0x0000000001247983 */ /* 0x000f280000100a00 */
[----:B------:R-:W4:Y:S04]  /*08e0*/  LDL.64 R22, [R1+0x8] ;  /* 0x0000080001167983 */ /* 0x000f280000100a00 */
[----:B--2---:R-:W2:Y:S04]  /*08f0*/  LDL.64 R18, [R1+0x10] ;  /* 0x0000100001127983 */ /* 0x004ea80000100a00 */
[----:B---3--:R-:W3:Y:S04]  /*0900*/  LDL R20, [R1+0x30] ;  /* 0x0000300001147983 */ /* 0x008ee80000100800 */
[----:B------:R-:W3:Y:S04]  /*0910*/  LDL.64 R16, [R1+0x18] ;  /* 0x0000180001107983 */ /* 0x000ee80000100a00 */
[----:B------:R-:W3:Y:S04]  /*0920*/  LDL.64 R14, [R1+0x20] ;  /* 0x00002000010e7983 */ /* 0x000ee80000100a00 */
[----:B-1----:R-:W3:Y:S01]  /*0930*/  LDL.64 R26, [R1+0x28] ;  /* 0x00002800011a7983 */ /* 0x002ee20000100a00 */
[----:B------:R-:W-:-:S02]  /*0940*/  PRMT R21, R12, 0xbb32, RZ ;  /* 0x0000bb320c157816 */ /* 0x000fc400000000ff */
[----:B------:R-:W-:Y:S02]  /*0950*/  ISETP.GT.AND P5, PT, R25, RZ, PT ;  /* 0x000000ff1900720c */ /* 0x000fe40003fa4270 */
[----:B------:R-:W-:Y:S02]  /*0960*/  PRMT R25, R13, 0x9910, RZ ;  /* 0x000099100d197816 */ /* 0x000fe400000000ff */
[----:B------:R-:W-:Y:S02]  /*0970*/  ISETP.GT.AND P0, PT, R21, RZ, PT ;  /* 0x000000ff1500720c */ /* 0x000fe40003f04270 */
[----:B------:R-:W-:Y:S02]  /*0980*/  PRMT R21, R13, 0xbb32, RZ ;  /* 0x0000bb320d157816 */ /* 0x000fe400000000ff */
[----:B------:R-:W-:Y:S02]  /*0990*/  ISETP.GT.AND P1, PT, R25, RZ, PT ;  /* 0x000000ff1900720c */ /* 0x000fe40003f24270 */
[----:B------:R-:W-:-:S02]  /*09a0*/  ISETP.GT.AND P2, PT, R21, RZ, PT ;  /* 0x000000ff1500720c */ /* 0x000fc40003f44270 */
[----:B----4-:R-:W-:Y:S02]  /*09b0*/  PRMT R28, R36, 0x9910, RZ ;  /* 0x00009910241c7816 */ /* 0x010fe400000000ff */
[----:B------:R-:W-:Y:S02]  /*09c0*/  VIMNMX.U16x2 R25, PT, PT, R12, R36, PT ;  /* 0x000000240c197248 */ /* 0x000fe40003fe0200 */
[C---:B------:R-:W-:Y:S02]  /*09d0*/  ISETP.NE.AND P6, PT, R28.reuse, RZ, PT ;  /* 0x000000ff1c00720c */ /* 0x040fe40003fc5270 */
[----:B------:R-:W-:Y:S02]  /*09e0*/  PRMT R21, R25, 0x7610, R21 ;  /* 0x0000761019157816 */ /* 0x000fe40000000015 */
[----:B------:R-:W-:Y:S02]  /*09f0*/  ISETP.GT.AND P3, PT, R28, RZ, PT ;  /* 0x000000ff1c00720c */ /* 0x000fe40003f64270 */
[----:B------:R-:W-:-:S02]  /*0a00*/  SEL R21, R21, RZ, P5 ;  /* 0x000000ff15157207 */ /* 0x000fc40002800000 */
[C---:B------:R-:W-:Y:S02]  /*0a10*/  PRMT R28, R36.reuse, 0x7632, R28 ;  /* 0x00007632241c7816 */ /* 0x040fe4000000001c */
[----:B------:R-:W-:Y:S02]  /*0a20*/  SEL R29, R21, RZ, P3 ;  /* 0x000000ff151d7207 */ /* 0x000fe40001800000 */
[----:B------:R-:W-:Y:S02]  /*0a30*/  PRMT R35, R36, 0xbb32, RZ ;  /* 0x0000bb3224237816 */ /* 0x000fe400000000ff */
[----:B------:R-:W-:Y:S02]  /*0a40*/  PRMT R36, R12, 0x7632, R36 ;  /* 0x000076320c247816 */ /* 0x000fe40000000024 */
[----:B------:R-:W-:Y:S02]  /*0a50*/  @!P6 SEL R29, R29, 0xffff, !P5 ;  /* 0x0000ffff1d1de807 */ /* 0x000fe40006800000 */
[----:B------:R-:W-:-:S02]  /*0a60*/  ISETP.NE.AND P6, PT, R35, RZ, PT ;  /* 0x000000ff2300720c */ /* 0x000fc40003fc5270 */
[----:B------:R-:W-:Y:S02]  /*0a70*/  VIMNMX.U16x2 R21, PT, PT, R36, R28, PT ;  /* 0x0000001c24157248 */ /* 0x000fe40003fe0200 */
[----:B------:R-:W-:Y:S02]  /*0a80*/  ISETP.GT.AND P4, PT, R35, RZ, PT ;  /* 0x000000ff2300720c */ /* 0x000fe40003f84270 */
[----:B------:R-:W-:Y:S02]  /*0a90*/  SEL R21, R21, RZ, P0 ;  /* 0x000000ff15157207 */ /* 0x000fe40000000000 */
[----:B------:R-:W-:Y:S02]  /*0aa0*/  PRMT R25, R10, 0x9910, RZ ;  /* 0x000099100a197816 */ /* 0x000fe400000000ff */
[----:B------:R-:W-:Y:S02]  /*0ab0*/  SEL R28, R21, RZ, P4 ;  /* 0x000000ff151c7207 */ /* 0x000fe40002000000 */
[----:B------:R-:W-:-:S02]  /*0ac0*/  PRMT R36, R13, 0x7610, R36 ;  /* 0x000076100d247816 */ /* 0x000fc40000000024 */
[C---:B------:R-:W-:Y:S02]  /*0ad0*/  PRMT R35, R37.reuse, 0x9910, RZ ;  /* 0x0000991025237816 */ /* 0x040fe400000000ff */
[----:B------:R-:W-:Y:S02]  /*0ae0*/  PRMT R38, R37, 0x7610, R38 ;  /* 0x0000761025267816 */ /* 0x000fe40000000026 */
[----:B------:R-:W-:Y:S02]  /*0af0*/  ISETP.GT.AND P3, PT, R25, RZ, PT ;  /* 0x000000ff1900720c */ /* 0x000fe40003f64270 */
[----:B------:R-:W-:Y:S02]  /*0b00*/  PRMT R25, R10, 0xbb32, RZ ;  /* 0x0000bb320a197816 */ /* 0x000fe400000000ff */
[----:B------:R-:W-:Y:S02]  /*0b10*/  @!P6 SEL R28, R28, 0xffff, !P0 ;  /* 0x0000ffff1c1ce807 */ /* 0x000fe40004000000 */
[----:B------:R-:W-:-:S02]  /*0b20*/  VIMNMX.U16x2 R21, PT, PT, R36, R38, PT ;  /* 0x0000002624157248 */ /* 0x000fc40003fe0200 */
[----:B------:R-:W-:Y:S02]  /*0b30*/  ISETP.NE.AND P6, PT, R35, RZ, PT ;  /* 0x000000ff2300720c */ /* 0x000fe40003fc5270 */
[----:B------:R-:W-:Y:S02]  /*0b40*/  PRMT R37, R37, 0x7632, R37 ;  /* 0x0000763225257816 */ /* 0x000fe40000000025 */
[----:B------:R-:W-:Y:S02]  /*0b50*/  ISETP.GT.AND P5, PT, R25, RZ, PT ;  /* 0x000000ff1900720c */ /* 0x000fe40003fa4270 */
[----:B------:R-:W-:Y:S02]  /*0b60*/  PRMT R36, R13, 0x7632, R36 ;  /* 0x000076320d247816 */ /* 0x000fe40000000024 */
[----:B------:R-:W-:Y:S02]  /*0b70*/  PRMT R25, R11, 0x9910, RZ ;  /* 0x000099100b197816 */ /* 0x000fe400000000ff */
[----:B------:R-:W-:-:S02]  /*0b80*/  ISETP.GT.AND P4, PT, R35, RZ, PT ;  /* 0x000000ff2300720c */ /* 0x000fc40003f84270 */
[----:B------:R-:W-:Y:S02]  /*0b90*/  SEL R21, R21, RZ, P1 ;  /* 0x000000ff15157207 */ /* 0x000fe40000800000 */
[----:B------:R-:W-:Y:S02]  /*0ba0*/  PRMT R35, R37, 0xbb32, RZ ;  /* 0x0000bb3225237816 */ /* 0x000fe400000000ff */
[----:B------:R-:W-:Y:S02]  /*0bb0*/  VIMNMX.U16x2 R36, PT, PT, R36, R37, PT ;  /* 0x0000002524247248 */ /* 0x000fe40003fe0200 */
[----:B------:R-:W-:Y:S02]  /*0bc0*/  ISETP.GT.AND P0, PT, R25, RZ, PT ;  /* 0x000000ff1900720c */ /* 0x000fe40003f04270 */
[----:B------:R-:W-:Y:S02]  /*0bd0*/  SEL R25, R21, RZ, P4 ;  /* 0x000000ff15197207 */ /* 0x000fe40002000000 */
[----:B------:R-:W-:-:S02]  /*0be0*/  ISETP.NE.AND P4, PT, R35, RZ, PT ;  /* 0x000000ff2300720c */ /* 0x000fc40003f85270 */
[----:B------:R-:W-:Y:S02]  /*0bf0*/  PRMT R21, R36, 0x7610, R21 ;  /* 0x0000761024157816 */ /* 0x000fe40000000015 */
[----:B------:R-:W-:Y:S02]  /*0c00*/  PRMT R36, R11, 0xbb32, RZ ;  /* 0x0000bb320b247816 */ /* 0x000fe400000000ff */
[----:B------:R-:W-:Y:S02]  /*0c10*/  @!P6 SEL R25, R25, 0xffff, !P1 ;  /* 0x0000ffff1919e807 */ /* 0x000fe40004800000 */
[----:B------:R-:W-:Y:S02]  /*0c20*/  PRMT R37, R22, 0x9910, RZ ;  /* 0x0000991016257816 */ /* 0x000fe400000000ff */
[----:B------:R-:W-:Y:S02]  /*0c30*/  ISETP.GT.AND P1, PT, R35, RZ, PT ;  /* 0x000000ff2300720c */ /* 0x000fe40003f24270 */
[----:B------:R-:W-:-:S02]  /*0c40*/  SEL R21, R21, RZ, P2 ;  /* 0x000000ff15157207 */ /* 0x000fc40001000000 */
[----:B------:R-:W-:Y:S02]  /*0c50*/  PRMT R35, R8, 0x9910, RZ ;  /* 0x0000991008237816 */ /* 0x000fe400000000ff */
[----:B------:R-:W-:Y:S01]  /*0c60*/  ISETP.GT.AND P6, PT, R36, RZ, PT ;  /* 0x000000ff2400720c */ /* 0x000fe20003fc4270 */
[----:B------:R-:W-:Y:S01]  /*0c70*/  IMAD.MOV.U32 R36, RZ, RZ, R37 ;  /* 0x000000ffff247224 */ /* 0x000fe200078e0025 */
[----:B------:R-:W-:Y:S02]  /*0c80*/  SEL R21, R21, RZ, P1 ;  /* 0x000000ff15157207 */ /* 0x000fe40000800000 */
[----:B------:R-:W-:Y:S02]  /*0c90*/  ISETP.GT.AND P1, PT, R35, RZ, PT ;  /* 0x000000ff2300720c */ /* 0x000fe40003f24270 */
[----:B------:R-:W-:Y:S02]  /*0ca0*/  VIMNMX.U16x2 R35, PT, PT, R10, R22, PT ;  /* 0x000000160a237248 */ /* 0x000fe40003fe0200 */
[----:B------:R-:W-:-:S02]  /*0cb0*/  @!P4 SEL R21, R21, 0xffff, !P2 ;  /* 0x0000ffff1515c807 */ /* 0x000fc40005000000 */
[----:B------:R-:W-:Y:S02]  /*0cc0*/  PRMT R39, R22, 0x7632, R39 ;  /* 0x0000763216277816 */ /* 0x000fe40000000027 */
[C---:B------:R-:W-:Y:S02]  /*0cd0*/  ISETP.NE.AND P4, PT, R36.reuse, RZ, PT ;  /* 0x000000ff2400720c */ /* 0x040fe40003f85270 */
[----:B------:R-:W-:Y:S02]  /*0ce0*/  PRMT R22, R23, 0x7610, R22 ;  /* 0x0000761017167816 */ /* 0x000fe40000000016 */
[----:B------:R-:W-:Y:S02]  /*0cf0*/  ISETP.GT.AND P2, PT, R36, RZ, PT ;  /* 0x000000ff2400720c */ /* 0x000fe40003f44270 */
[----:B------:R-:W-:Y:S02]  /*0d00*/  PRMT R36, R11, 0x7610, R36 ;  /* 0x000076100b247816 */ /* 0x000fe40000000024 */
[----:B------:R-:W-:-:S02]  /*0d10*/  PRMT R37, R22, 0xbb32, RZ ;  /* 0x0000bb3216257816 */ /* 0x000fc400000000ff */
[----:B------:R-:W-:Y:S02]  /*0d20*/  SEL R35, R35, RZ, P3 ;  /* 0x000000ff23237207 */ /* 0x000fe40001800000 */
[----:B------:R-:W-:Y:S02]  /*0d30*/  PRMT R38, R10, 0x7632, R38 ;  /* 0x000076320a267816 */ /* 0x000fe40000000026 */
[----:B------:R-:W-:Y:S01]  /*0d40*/  VIMNMX.U16x2 R40, PT, PT, R36, R22, PT ;  /* 0x0000001624287248 */ /* 0x000fe20003fe0200 */
[----:B------:R-:W-:Y:S01]  /*0d50*/  IMAD.MOV.U32 R22, RZ, RZ, R37 ;  /* 0x000000ffff167224 */ /* 0x000fe200078e0025 */
[----:B------:R-:W-:Y:S02]  /*0d60*/  SEL R36, R35, RZ, P2 ;  /* 0x000000ff23247207 */ /* 0x000fe40001000000 */
[----:B------:R-:W-:Y:S02]  /*0d70*/  VIMNMX.U16x2 R38, PT, PT, R38, R39, PT ;  /* 0x0000002726267248 */ /* 0x000fe40003fe0200 */
[----:B------:R-:W-:-:S02]  /*0d80*/  @!P4 SEL R36, R36, 0xffff, !P3 ;  /* 0x0000ffff2424c807 */ /* 0x000fc40005800000 */
[C---:B------:R-:W-:Y:S02]  /*0d90*/  ISETP.GT.AND P2, PT, R22.reuse, RZ, PT ;  /* 0x000000ff1600720c */ /* 0x040fe40003f44270 */
[----:B------:R-:W-:Y:S02]  /*0da0*/  ISETP.NE.AND P4, PT, R22, RZ, PT ;  /* 0x000000ff1600720c */ /* 0x000fe40003f85270 */
[----:B------:R-:W-:Y:S02]  /*0db0*/  PRMT R22, R38, 0x7610, R22 ;  /* 0x0000761026167816 */ /* 0x000fe40000000016 */
[----:B------:R-:W-:Y:S02]  /*0dc0*/  PRMT R39, R23, 0x9910, RZ ;  /* 0x0000991017277816 */ /* 0x000fe400000000ff */
[----:B------:R-:W-:Y:S02]  /*0dd0*/  PRMT R23, R40, 0x7610, R23 ;  /* 0x0000761028177816 */ /* 0x000fe40000000017 */
[----:B------:R-:W-:-:S02]  /*0de0*/  SEL R22, R22, RZ, P5 ;  /* 0x000000ff16167207 */ /* 0x000fc40002800000 */
[----:B------:R-:W-:Y:S02]  /*0df0*/  ISETP.GT.AND P3, PT, R39, RZ, PT ;  /* 0x000000ff2700720c */ /* 0x000fe40003f64270 */
[----:B------:R-:W-:Y:S02]  /*0e00*/  SEL R37, R23, RZ, P0 ;  /* 0x000000ff17257207 */ /* 0x000fe40000000000 */
[----:B------:R-:W-:Y:S02]  /*0e10*/  SEL R35, R22, RZ, P2 ;  /* 0x000000ff16237207 */ /* 0x000fe40001000000 */
[----:B------:R-:W-:Y:S02]  /*0e20*/  PRMT R38, R8, 0xbb32, RZ ;  /* 0x0000bb3208267816 */ /* 0x000fe400000000ff */
[----:B------:R-:W-:Y:S02]  /*0e30*/  ISETP.NE.AND P2, PT, R39, RZ, PT ;  /* 0x000000ff2700720c */ /* 0x000fe40003f45270 */
[----:B------:R-:W-:-:S02]  /*0e40*/  PRMT R39, R9, 0x9910, RZ ;  /* 0x0000991009277816 */ /* 0x000fc400000000ff */
[----:B------:R-:W-:Y:S02]  /*0e50*/  SEL R22, R37, RZ, P3 ;  /* 0x000000ff25167207 */ /* 0x000fe40001800000 */
[----:B------:R-:W-:Y:S02]  /*0e60*/  ISETP.GT.AND P3, PT, R38, RZ, PT ;  /* 0x000000ff2600720c */ /* 0x000fe40003f64270 */
[C---:B------:R-:W-:Y:S02]  /*0e70*/  PRMT R37, R23.reuse, 0xbb32, RZ ;  /* 0x0000bb3217257816 */ /* 0x040fe400000000ff */
[----:B------:R-:W-:Y:S01]  /*0e80*/  PRMT R40, R23, 0x7632, R40 ;  /* 0x0000763217287816 */ /* 0x000fe20000000028 */
[----:B------:R-:W-:Y:S01]  /*0e90*/  IMAD.MOV.U32 R23, RZ, RZ, R39 ;  /* 0x000000ffff177224 */ /* 0x000fe200078e0027 */
[----:B------:R-:W-:Y:S02]  /*0ea0*/  PRMT R38, R11, 0x7632, R38 ;  /* 0x000076320b267816 */ /* 0x000fe40000000026 */
[----:B------:R-:W-:-:S02]  /*0eb0*/  @!P4 SEL R35, R35, 0xffff, !P5 ;  /* 0x0000ffff2323c807 */ /* 0x000fc40006800000 */
[----:B------:R-:W-:Y:S02]  /*0ec0*/  VIMNMX.U16x2 R38, PT, PT, R38, R40, PT ;  /* 0x0000002826267248 */ /* 0x000fe40003fe0200 */
[----:B------:R-:W-:Y:S02]  /*0ed0*/  ISETP.GT.AND P5, PT, R23, RZ, PT ;  /* 0x000000ff1700720c */ /* 0x000fe40003fa4270 */
[----:B--2---:R-:W-:Y:S02]  /*0ee0*/  VIMNMX.U16x2 R23, PT, PT, R8, R18, PT ;  /* 0x0000001208177248 */ /* 0x004fe40003fe0200 */
[----:B------:R-:W-:Y:S02]  /*0ef0*/  PRMT R39, R18, 0x9910, RZ ;  /* 0x0000991012277816 */ /* 0x000fe400000000ff */
[----:B------:R-:W-:Y:S02]  /*0f00*/  PRMT R18, R38, 0x7610, R18 ;  /* 0x0000761026127816 */ /* 0x000fe40000000012 */
[----:B------:R-:W-:-:S02]  /*0f10*/  @!P2 SEL R22, R22, 0xffff, !P0 ;  /* 0x0000ffff1616a807 */ /* 0x000fc40004000000 */
[C---:B------:R-:W-:Y:S02]  /*0f20*/  ISETP.GT.AND P4, PT, R37.reuse, RZ, PT ;  /* 0x000000ff2500720c */ /* 0x040fe40003f84270 */
[----:B------:R-:W-:Y:S02]  /*0f30*/  ISETP.NE.AND P0, PT, R37, RZ, PT ;  /* 0x000000ff2500720c */ /* 0x000fe40003f05270 */
[----:B------:R-:W-:-:S04]  /*0f40*/  SEL R37, R18, RZ, P6 ;  /* 0x000000ff12257207 */ /* 0x000fc80003000000 */
[----:B------:R-:W-:Y:S02]  /*0f50*/  SEL R37, R37, RZ, P4 ;  /* 0x000000ff25257207 */ /* 0x000fe40002000000 */
[----:B------:R-:W-:Y:S02]  /*0f60*/  ISETP.NE.AND P4, PT, R39, RZ, PT ;  /* 0x000000ff2700720c */ /* 0x000fe40003f85270 */
[----:B------:R-:W-:Y:S02]  /*0f70*/  SEL R23, R23, RZ, P1 ;  /* 0x000000ff17177207 */ /* 0x000fe40000800000 */
[----:B------:R-:W-:Y:S02]  /*0f80*/  ISETP.GT.AND P2, PT, R39, RZ, PT ;  /* 0x000000ff2700720c */ /* 0x000fe40003f44270 */
[C---:B------:R-:W-:Y:S02]  /*0f90*/  PRMT R38, R24.reuse, 0x9910, RZ ;  /* 0x0000991018267816 */ /* 0x040fe400000000ff */
[----:B------:R-:W-:-:S02]  /*0fa0*/  PRMT R39, R24, 0xbb32, RZ ;  /* 0x0000bb3218277816 */ /* 0x000fc400000000ff */
[----:B------:R-:W-:Y:S02]  /*0fb0*/  SEL R23, R23, RZ, P2 ;  /* 0x000000ff17177207 */ /* 0x000fe40001000000 */
[----:B------:R-:W-:Y:S02]  /*0fc0*/  ISETP.GT.AND P2, PT, R38, RZ, PT ;  /* 0x000000ff2600720c */ /* 0x000fe40003f44270 */
[C---:B------:R-:W-:Y:S02]  /*0fd0*/  PRMT R38, R18.reuse, 0xbb32, RZ ;  /* 0x0000bb3212267816 */ /* 0x040fe400000000ff */
[----:B------:R-:W-:Y:S01]  /*0fe0*/  PRMT R40, R18, 0x7632, R40 ;  /* 0x0000763212287816 */ /* 0x000fe20000000028 */
[--C-:B------:R-:W-:Y:S01]  /*0ff0*/  IMAD.MOV.U32 R18, RZ, RZ, R39.reuse ;  /* 0x000000ffff127224 */ /* 0x100fe200078e0027 */
[----:B------:R-:W-:Y:S02]  /*1000*/  PRMT R39, R8, 0x7632, R39 ;  /* 0x0000763208277816 */ /* 0x000fe40000000027 */
[----:B------:R-:W-:-:S02]  /*1010*/  @!P4 SEL R23, R23, 0xffff, !P1 ;  /* 0x0000ffff1717c807 */ /* 0x000fc40004800000 */
[----:B------:R-:W-:Y:S02]  /*1020*/  @!P0 SEL R37, R37, 0xffff, !P6 ;  /* 0x0000ffff25258807 */ /* 0x000fe40007000000 */
[----:B------:R-:W-:Y:S02]  /*1030*/  ISETP.NE.AND P4, PT, R38, RZ, PT ;  /* 0x000000ff2600720c */ /* 0x000fe40003f85270 */
[----:B------:R-:W-:Y:S02]  /*1040*/  ISETP.GT.AND P0, PT, R18, RZ, PT ;  /* 0x000000ff1200720c */ /* 0x000fe40003f04270 */
[----:B------:R-:W-:Y:S02]  /*1050*/  VIMNMX.U16x2 R39, PT, PT, R39, R40, PT ;  /* 0x0000002827277248 */ /* 0x000fe40003fe0200 */
[----:B------:R-:W-:Y:S02]  /*1060*/  ISETP.GT.AND P6, PT, R38, RZ, PT ;  /* 0x000000ff2600720c */ /* 0x000fe40003fc4270 */
[----:B------:R-:W-:-:S02]  /*1070*/  PRMT R18, R9, 0x7610, R18 ;  /* 0x0000761009127816 */ /* 0x000fc40000000012 */
[C---:B------:R-:W-:Y:S02]  /*1080*/  PRMT R38, R19.reuse, 0x7610, R38 ;  /* 0x0000761013267816 */ /* 0x040fe40000000026 */
[----:B------:R-:W-:Y:S02]  /*1090*/  PRMT R41, R19, 0x9910, RZ ;  /* 0x0000991013297816 */ /* 0x000fe400000000ff */
[----:B------:R-:W-:Y:S02]  /*10a0*/  PRMT R40, R9, 0xbb32, RZ ;  /* 0x0000bb3209287816 */ /* 0x000fe400000000ff */
[----:B------:R-:W-:Y:S02]  /*10b0*/  SEL R39, R39, RZ, P3 ;  /* 0x000000ff27277207 */ /* 0x000fe40001800000 */
[----:B------:R-:W-:Y:S01]  /*10c0*/  VIMNMX.U16x2 R18, PT, PT, R18, R38, PT ;  /* 0x0000002612127248 */ /* 0x000fe20003fe0200 */
[----:B------:R-:W-:Y:S01]  /*10d0*/  IMAD.MOV.U32 R38, RZ, RZ, R41 ;  /* 0x000000ffff267224 */ /* 0x000fe200078e0029 */
[----:B------:R-:W-:-:S02]  /*10e0*/  ISETP.GT.AND P1, PT, R40, RZ, PT ;  /* 0x000000ff2800720c */ /* 0x000fc40003f24270 */
[----:B------:R-:W-:Y:S02]  /*10f0*/  SEL R39, R39, RZ, P6 ;  /* 0x000000ff27277207 */ /* 0x000fe40003000000 */
[----:B------:R-:W-:Y:S02]  /*1100*/  PRMT R40, R6, 0x9910, RZ ;  /* 0x0000991006287816 */ /* 0x000fe400000000ff */
[C---:B------:R-:W-:Y:S02]  /*1110*/  ISETP.NE.AND P6, PT, R38.reuse, RZ, PT ;  /* 0x000000ff2600720c */ /* 0x040fe40003fc5270 */
[----:B------:R-:W-:Y:S02]  /*1120*/  @!P4 SEL R39, R39, 0xffff, !P3 ;  /* 0x0000ffff2727c807 */ /* 0x000fe40005800000 */
[----:B------:R-:W-:Y:S01]  /*1130*/  ISETP.GT.AND P4, PT, R38, RZ, PT ;  /* 0x000000ff2600720c */ /* 0x000fe20003f84270 */
[----:B------:R-:W-:Y:S01]  /*1140*/  IMAD.MOV.U32 R38, RZ, RZ, R40 ;  /* 0x000000ffff267224 */ /* 0x000fe200078e0028 */
[----:B------:R-:W-:-:S02]  /*1150*/  SEL R18, R18, RZ, P5 ;  /* 0x000000ff12127207 */ /* 0x000fc40002800000 */
[----:B---3--:R-:W-:Y:S02]  /*1160*/  PRMT R41, R20, 0x9910, RZ ;  /* 0x0000991014297816 */ /* 0x008fe400000000ff */
[----:B------:R-:W-:Y:S02]  /*1170*/  ISETP.GT.AND P3, PT, R38, RZ, PT ;  /* 0x000000ff2600720c */ /* 0x000fe40003f64270 */
[----:B------:R-:W-:Y:S02]  /*1180*/  SEL R38, R18, RZ, P4 ;  /* 0x000000ff12267207 */ /* 0x000fe40002000000 */
[----:B------:R-:W-:Y:S02]  /*1190*/  VIMNMX.U16x2 R18, PT, PT, R24, R20, PT ;  /* 0x0000001418127248 */ /* 0x000fe40003fe0200 */
[----:B------:R-:W-:Y:S02]  /*11a0*/  @!P6 SEL R38, R38, 0xffff, !P5 ;  /* 0x0000ffff2626e807 */ /* 0x000fe40006800000 */
[----:B------:R-:W-:-:S02]  /*11b0*/  ISETP.NE.AND P6, PT, R41, RZ, PT ;  /* 0x000000ff2900720c */ /* 0x000fc40003fc5270 */
[----:B------:R-:W-:Y:S02]  /*11c0*/  ISETP.GT.AND P5, PT, R41, RZ, PT ;  /* 0x000000ff2900720c */ /* 0x000fe40003fa4270 */
[----:B------:R-:W-:Y:S02]  /*11d0*/  SEL R18, R18, RZ, P2 ;  /* 0x000000ff12127207 */ /* 0x000fe40001000000 */
[----:B------:R-:W-:Y:S02]  /*11e0*/  PRMT R40, R7, 0x9910, RZ ;  /* 0x0000991007287816 */ /* 0x000fe400000000ff */
[C---:B------:R-:W-:Y:S02]  /*11f0*/  PRMT R42, R20.reuse, 0x7632, R42 ;  /* 0x00007632142a7816 */ /* 0x040fe4000000002a */
[----:B------:R-:W-:Y:S02]  /*1200*/  PRMT R41, R20, 0xbb32, RZ ;  /* 0x0000bb3214297816 */ /* 0x000fe400000000ff */
[----:B------:R-:W-:-:S02]  /*1210*/  SEL R20, R18, RZ, P5 ;  /* 0x000000ff12147207 */ /* 0x000fc40002800000 */
[----:B------:R-:W-:Y:S02]  /*1220*/  ISETP.GT.AND P4, PT, R40, RZ, PT ;  /* 0x000000ff2800720c */ /* 0x000fe40003f84270 */
[----:B------:R-:W-:Y:S02]  /*1230*/  PRMT R19, R24, 0x7632, R19 ;  /* 0x0000763218137816 */ /* 0x000fe40000000013 */
[----:B------:R-:W-:Y:S02]  /*1240*/  PRMT R40, R6, 0xbb32, RZ ;  /* 0x0000bb3206287816 */ /* 0x000fe400000000ff */
[----:B------:R-:W-:Y:S02]  /*1250*/  @!P6 SEL R20, R20, 0xffff, !P2 ;  /* 0x0000ffff1414e807 */ /* 0x000fe40005000000 */
[----:B------:R-:W-:Y:S02]  /*1260*/  VIMNMX.U16x2 R18, PT, PT, R19, R42, PT ;  /* 0x0000002a13127248 */ /* 0x000fe40003fe0200 */
[----:B------:R-:W-:-:S02]  /*1270*/  ISETP.NE.AND P6, PT, R41, RZ, PT ;  /* 0x000000ff2900720c */ /* 0x000fc40003fc5270 */
[----:B------:R-:W-:Y:S02]  /*1280*/  ISETP.GT.AND P5, PT, R40, RZ, PT ;  /* 0x000000ff2800720c */ /* 0x000fe40003fa4270 */
[----:B------:R-:W-:Y:S02]  /*1290*/  PRMT R40, R7, 0xbb32, RZ ;  /* 0x0000bb3207287816 */ /* 0x000fe400000000ff */
[----:B------:R-:W-:Y:S02]  /*12a0*/  ISETP.GT.AND P2, PT, R41, RZ, PT ;  /* 0x000000ff2900720c */ /* 0x000fe40003f44270 */
[----:B------:R-:W-:Y:S02]  /*12b0*/  SEL R18, R18, RZ, P0 ;  /* 0x000000ff12127207 */ /* 0x000fe40000000000 */
[C---:B------:R-:W-:Y:S02]  /*12c0*/  PRMT R41, R19.reuse, 0xbb32, RZ ;  /* 0x0000bb3213297816 */ /* 0x040fe400000000ff */
[----:B------:R-:W-:Y:S01]  /*12d0*/  PRMT R43, R19, 0x7632, R43 ;  /* 0x00007632132b7816 */ /* 0x000fe2000000002b */
[----:B------:R-:W-:Y:S01]  /*12e0*/  IMAD.MOV.U32 R19, RZ, RZ, R40 ;  /* 0x000000ffff137224 */ /* 0x000fe200078e0028 */
[----:B------:R-:W-:Y:S01]  /*12f0*/  SEL R40, R18, RZ, P2 ;  /* 0x000000ff12287207 */ /* 0x000fe20001000000 */
[----:B------:R-:W-:Y:S01]  /*1300*/  IMAD.MOV.U32 R18, RZ, RZ, R41 ;  /* 0x000000ffff127224 */ /* 0x000fe200078e0029 */
[----:B------:R-:W-:-:S02]  /*1310*/  PRMT R42, R9, 0x7632, R42 ;  /* 0x00007632092a7816 */ /* 0x000fc4000000002a */
[----:B------:R-:W-:Y:S02]  /*1320*/  ISETP.GT.AND P2, PT, R19, RZ, PT ;  /* 0x000000ff1300720c */ /* 0x000fe40003f44270 */
[----:B------:R-:W-:Y:S02]  /*1330*/  VIMNMX.U16x2 R19, PT, PT, R42, R43, PT ;  /* 0x0000002b2a137248 */ /* 0x000fe40003fe0200 */
[----:B------:R-:W-:Y:S02]  /*1340*/  @!P6 SEL R40, R40, 0xffff, !P0 ;  /* 0x0000ffff2828e807 */ /* 0x000fe40004000000 */
[C---:B------:R-:W-:Y:S02]  /*1350*/  ISETP.NE.AND P6, PT, R18.reuse, RZ, PT ;  /* 0x000000ff1200720c */ /* 0x040fe40003fc5270 */
[----:B------:R-:W-:Y:S02]  /*1360*/  ISETP.GT.AND P0, PT, R18, RZ, PT ;  /* 0x000000ff1200720c */ /* 0x000fe40003f04270 */
[----:B------:R-:W-:-:S02]  /*1370*/  SEL R19, R19, RZ, P1 ;  /* 0x000000ff13137207 */ /* 0x000fc40000800000 */
[----:B------:R-:W-:Y:S02]  /*1380*/  PRMT R41, R4, 0x9910, RZ ;  /* 0x0000991004297816 */ /* 0x000fe400000000ff */
[----:B------:R-:W-:Y:S02]  /*1390*/  PRMT R42, R16, 0x9910, RZ ;  /* 0x00009910102a7816 */ /* 0x000fe400000000ff */
[----:B------:R-:W-:Y:S02]  /*13a0*/  VIMNMX.U16x2 R43, PT, PT, R6, R16, PT ;  /* 0x00000010062b7248 */ /* 0x000fe40003fe0200 */
[----:B------:R-:W-:Y:S02]  /*13b0*/  SEL R19, R19, RZ, P0 ;  /* 0x000000ff13137207 */ /* 0x000fe40000000000 */
[----:B------:R-:W-:Y:S02]  /*13c0*/  PRMT R18, R7, 0x7610, R18 ;  /* 0x0000761007127816 */ /* 0x000fe40000000012 */
[----:B------:R-:W-:-:S02]  /*13d0*/  PRMT R16, R17, 0x7610, R16 ;  /* 0x0000761011107816 */ /* 0x000fc40000000010 */
[----:B------:R-:W-:Y:S01]  /*13e0*/  ISETP.GT.AND P0, PT, R41, RZ, PT ;  /* 0x000000ff2900720c */ /* 0x000fe20003f04270 */
[----:B------:R-:W-:Y:S01]  /*13f0*/  IMAD.MOV.U32 R41, RZ, RZ, R42 ;  /* 0x000000ffff297224 */ /* 0x000fe200078e002a */
[----:B------:R-:W-:Y:S02]  /*1400*/  VIMNMX.U16x2 R50, PT, PT, R18, R16, PT ;  /* 0x0000001012327248 */ /* 0x000fe40003fe0200 */
[----:B------:R-:W-:Y:S02]  /*1410*/  PRMT R42, R5, 0x9910, RZ ;  /* 0x00009910052a7816 */ /* 0x000fe400000000ff */
[----:B------:R-:W-:Y:S02]  /*1420*/  PRMT R16, R43, 0x7610, R16 ;  /* 0x000076102b107816 */ /* 0x000fe40000000010 */
[----:B------:R-:W-:Y:S02]  /*1430*/  @!P6 SEL R19, R19, 0xffff, !P1 ;  /* 0x0000ffff1313e807 */ /* 0x000fe40004800000 */
[----:B------:R-:W-:-:S02]  /*1440*/  ISETP.NE.AND P6, PT, R41, RZ, PT ;  /* 0x000000ff2900720c */ /* 0x000fc40003fc5270 */
[----:B------:R-:W-:Y:S01]  /*1450*/  ISETP.GT.AND P1, PT, R41, RZ, PT ;  /* 0x000000ff2900720c */ /* 0x000fe20003f24270 */
[----:B------:R-:W-:Y:S01]  /*1460*/  IMAD.MOV.U32 R41, RZ, RZ, R42 ;  /* 0x000000ffff297224 */ /* 0x000fe200078e002a */
[----:B------:R-:W-:Y:S02]  /*1470*/  SEL R18, R16, RZ, P3 ;  /* 0x000000ff10127207 */ /* 0x000fe40001800000 */
[----:B------:R-:W-:Y:S02]  /*1480*/  PRMT R42, R17, 0x9910, RZ ;  /* 0x00009910112a7816 */ /* 0x000fe400000000ff */
[----:B------:R-:W-:Y:S02]  /*1490*/  SEL R18, R18, RZ, P1 ;  /* 0x000000ff12127207 */ /* 0x000fe40000800000 */
[----:B------:R-:W-:Y:S01]  /*14a0*/  ISETP.GT.AND P1, PT, R41, RZ, PT ;  /* 0x000000ff2900720c */ /* 0x000fe20003f24270 */
[----:B------:R-:W-:Y:S01]  /*14b0*/  IMAD.MOV.U32 R41, RZ, RZ, R42 ;  /* 0x000000ffff297224 */ /* 0x000fe200078e002a */
[----:B------:R-:W-:-:S02]  /*14c0*/  PRMT R43, R6, 0x7632, R43 ;  /* 0x00007632062b7816 */ /* 0x000fc4000000002b */
[----:B------:R-:W-:Y:S02]  /*14d0*/  PRMT R16, R16, 0x7632, R16 ;  /* 0x0000763210107816 */ /* 0x000fe40000000010 */
[----:B------:R-:W-:Y:S02]  /*14e0*/  @!P6 SEL R18, R18, 0xffff, !P3 ;  /* 0x0000ffff1212e807 */ /* 0x000fe40005800000 */
[----:B------:R-:W-:Y:S02]  /*14f0*/  VIMNMX.U16x2 R44, PT, PT, R43, R16, PT ;  /* 0x000000102b2c7248 */ /* 0x000fe40003fe0200 */
[----:B------:R-:W-:Y:S02]  /*1500*/  PRMT R16, R50, 0x7610, R16 ;  /* 0x0000761032107816 */ /* 0x000fe40000000010 */
[----:B------:R-:W-:Y:S02]  /*1510*/  ISETP.NE.AND P6, PT, R41, RZ, PT ;  /* 0x000000ff2900720c */ /* 0x000fe40003fc5270 */
[----:B------:R-:W-:-:S02]  /*1520*/  PRMT R43, R16, 0xbb32, RZ ;  /* 0x0000bb32102b7816 */ /* 0x000fc400000000ff */
[----:B------:R-:W-:Y:S02]  /*1530*/  ISETP.GT.AND P3, PT, R41, RZ, PT ;  /* 0x000000ff2900720c */ /* 0x000fe40003f64270 */
[----:B------:R-:W-:Y:S02]  /*1540*/  SEL R16, R16, RZ, P4 ;  /* 0x000000ff10107207 */ /* 0x000fe40002000000 */
[----:B------:R-:W-:Y:S02]  /*1550*/  PRMT R17, R7, 0x7632, R17 ;  /* 0x0000763207117816 */ /* 0x000fe40000000011 */
[----:B------:R-:W-:Y:S02]  /*1560*/  SEL R41, R16, RZ, P3 ;  /* 0x000000ff10297207 */ /* 0x000fe40001800000 */
[----:B------:R-:W-:Y:S02]  /*1570*/  PRMT R42, R17, 0x7632, R42 ;  /* 0x00007632112a7816 */ /* 0x000fe4000000002a */
[----:B------:R-:W-:-:S02]  /*1580*/  ISETP.NE.AND P3, PT, R43, RZ, PT ;  /* 0x000000ff2b00720c */ /* 0x000fc40003f65270 */
[----:B------:R-:W-:Y:S02]  /*1590*/  @!P6 SEL R41, R41, 0xffff, !P4 ;  /* 0x0000ffff2929e807 */ /* 0x000fe40006000000 */
[----:B------:R-:W-:Y:S02]  /*15a0*/  VIMNMX.U16x2 R50, PT, PT, R17, R42, PT ;  /* 0x0000002a11327248 */ /* 0x000fe40003fe0200 */
[----:B------:R-:W-:Y:S02]  /*15b0*/  PRMT R16, R44, 0x7610, R16 ;  /* 0x000076102c107816 */ /* 0x000fe40000000010 */
[----:B------:R-:W-:Y:S02]  /*15c0*/  ISETP.GT.AND P6, PT, R43, RZ, PT ;  /* 0x000000ff2b00720c */ /* 0x000fe40003fc4270 */
[----:B------:R-:W-:Y:S02]  /*15d0*/  PRMT R42, R4, 0xbb32, RZ ;  /* 0x0000bb32042a7816 */ /* 0x000fe400000000ff */
[----:B------:R-:W-:-:S02]  /*15e0*/  PRMT R43, R17, 0xbb32, RZ ;  /* 0x0000bb32112b7816 */ /* 0x000fc400000000ff */
[----:B------:R-:W-:Y:S02]  /*15f0*/  SEL R16, R16, RZ, P5 ;  /* 0x000000ff10107207 */ /* 0x000fe40002800000 */
[----:B------:R-:W-:Y:S01]  /*1600*/  ISETP.GT.AND P4, PT, R42, RZ, PT ;  /* 0x000000ff2a00720c */ /* 0x000fe20003f84270 */
[----:B------:R-:W-:Y:S01]  /*1610*/  IMAD.MOV.U32 R42, RZ, RZ, R43 ;  /* 0x000000ffff2a7224 */ /* 0x000fe200078e002b */
[----:B------:R-:W-:Y:S02]  /*1620*/  SEL R44, R16, RZ, P6 ;  /* 0x000000ff102c7207 */ /* 0x000fe40003000000 */
[----:B------:R-:W-:Y:S02]  /*1630*/  PRMT R17, R50, 0x7610, R17 ;  /* 0x0000761032117816 */ /* 0x000fe40000000011 */
[----:B------:R-:W-:Y:S02]  /*1640*/  PRMT R16, R14, 0x9910, RZ ;  /* 0x000099100e107816 */ /* 0x000fe400000000ff */
[----:B------:R-:W-:-:S02]  /*1650*/  ISETP.NE.AND P6, PT, R42, RZ, PT ;  /* 0x000000ff2a00720c */ /* 0x000fc40003fc5270 */
[----:B------:R-:W-:Y:S02]  /*1660*/  VIMNMX.U16x2 R43, PT, PT, R4, R14, PT ;  /* 0x0000000e042b7248 */ /* 0x000fe40003fe0200 */
[----:B------:R-:W-:Y:S02]  /*1670*/  @!P3 SEL R44, R44, 0xffff, !P5 ;  /* 0x0000ffff2c2cb807 */ /* 0x000fe40006800000 */
[----:B------:R-:W-:Y:S02]  /*1680*/  ISETP.GT.AND P5, PT, R42, RZ, PT ;  /* 0x000000ff2a00720c */ /* 0x000fe40003fa4270 */
[----:B------:R-:W-:Y:S02]  /*1690*/  SEL R17, R17, RZ, P2 ;  /* 0x000000ff11117207 */ /* 0x000fe40001000000 */
[----:B------:R-:W-:Y:S02]  /*16a0*/  PRMT R42, R2, 0x9910, RZ ;  /* 0x00009910022a7816 */ /* 0x000fe400000000ff */
[----:B------:R-:W-:-:S02]  /*16b0*/  ISETP.NE.AND P3, PT, R16, RZ, PT ;  /* 0x000000ff1000720c */ /* 0x000fc40003f65270 */
[----:B------:R-:W-:Y:S02]  /*16c0*/  PRMT R14, R43, 0x7610, R14 ;  /* 0x000076102b0e7816 */ /* 0x000fe4000000000e */
[----:B------:R-:W-:Y:S02]  /*16d0*/  SEL R43, R17, RZ, P5 ;  /* 0x000000ff112b7207 */ /* 0x000fe40002800000 */
[----:B------:R-:W-:Y:S01]  /*16e0*/  ISETP.GT.AND P5, PT, R16, RZ, PT ;  /* 0x000000ff1000720c */ /* 0x000fe20003fa4270 */
[----:B------:R-:W-:Y:S01]  /*16f0*/  IMAD.MOV.U32 R16, RZ, RZ, R42 ;  /* 0x000000ffff107224 */ /* 0x000fe200078e002a */
[----:B------:R-:W-:Y:S02]  /*1700*/  PRMT R50, R5, 0xbb32, RZ ;  /* 0x0000bb3205327816 */ /* 0x000fe400000000ff */
[----:B------:R-:W-:Y:S02]  /*1710*/  SEL R42, R14, RZ, P0 ;  /* 0x000000ff0e2a7207 */ /* 0x000fe40000000000 */
[----:B------:R-:W-:Y:S01]  /*1720*/  @!P6 SEL R43, R43, 0xffff, !P2 ;  /* 0x0000ffff2b2be807 */ /* 0x000fe20005000000 */
[----:B------:R-:W-:Y:S01]  /*1730*/  IMAD.MOV.U32 R17, RZ, RZ, R50 ;  /* 0x000000ffff117224 */ /* 0x000fe200078e0032 */
[----:B------:R-:W-:-:S02]  /*1740*/  SEL R42, R42, RZ, P5 ;  /* 0x000000ff2a2a7207 */ /* 0x000fc40002800000 */
[----:B------:R-:W-:Y:S02]  /*1750*/  ISETP.GT.AND P6, PT, R16, RZ, PT ;  /* 0x000000ff1000720c */ /* 0x000fe40003fc4270 */
[----:B------:R-:W-:Y:S02]  /*1760*/  PRMT R14, R5, 0x7610, R14 ;  /* 0x00007610050e7816 */ /* 0x000fe4000000000e */
[----:B------:R-:W-:Y:S02]  /*1770*/  PRMT R16, R15, 0x7610, R16 ;  /* 0x000076100f107816 */ /* 0x000fe40000000010 */
[----:B------:R-:W-:Y:S02]  /*1780*/  @!P3 SEL R42, R42, 0xffff, !P0 ;  /* 0x0000ffff2a2ab807 */ /* 0x000fe40004000000 */
[----:B------:R-:W-:Y:S02]  /*1790*/  ISETP.GT.AND P2, PT, R17, RZ, PT ;  /* 0x000000ff1100720c */ /* 0x000fe40003f44270 */
[----:B------:R-:W-:-:S02]  /*17a0*/  ISETP.NE.AND P5, PT, R34, R49, PT ;  /* 0x000000312200720c */ /* 0x000fc40003fa5270 */
[----:B------:R-:W-:Y:S02]  /*17b0*/  ISETP.NE.AND P3, PT, R33, R48, PT ;  /* 0x000000302100720c */ /* 0x000fe40003f65270 */
[----:B------:R-:W-:Y:S02]  /*17c0*/  ISETP.NE.AND P0, PT, R32, R47, PT ;  /* 0x0000002f2000720c */ /* 0x000fe40003f05270 */
[----:B------:R-:W-:Y:S02]  /*17d0*/  VIMNMX.U16x2 R47, PT, PT, R14, R16, PT ;  /* 0x000000100e2f7248 */ /* 0x000fe40003fe0200 */
[----:B------:R-:W-:Y:S02]  /*17e0*/  PRMT R17, R15, 0x9910, RZ ;  /* 0x000099100f117816 */ /* 0x000fe400000000ff */
[----:B------:R-:W-:Y:S02]  /*17f0*/  PRMT R16, R3, 0x9910, RZ ;  /* 0x0000991003107816 */ /* 0x000fe400000000ff */
[----:B------:R-:W-:-:S02]  /*1800*/  SEL R52, R34, RZ, !P5 ;  /* 0x000000ff22347207 */ /* 0x000fc40006800000 */
[----:B------:R-:W-:Y:S02]  /*1810*/  SEL R51, R33, RZ, !P3 ;  /* 0x000000ff21337207 */ /* 0x000fe40005800000 */
[----:B------:R-:W-:Y:S02]  /*1820*/  ISETP.NE.AND P5, PT, R31, R46, PT ;  /* 0x0000002e1f00720c */ /* 0x000fe40003fa5270 */
[----:B------:R-:W-:Y:S02]  /*1830*/  PRMT R14, R47, 0x7610, R14 ;  /* 0x000076102f0e7816 */ /* 0x000fe4000000000e */
[----:B------:R-:W-:Y:S02]  /*1840*/  ISETP.NE.AND P3, PT, R17, RZ, PT ;  /* 0x000000ff1100720c */ /* 0x000fe40003f65270 */
[----:B------:R-:W-:Y:S02]  /*1850*/  SEL R50, R32, RZ, !P0 ;  /* 0x000000ff20327207 */ /* 0x000fe40004000000 */
[----:B------:R-:W-:-:S02]  /*1860*/  ISETP.GT.AND P0, PT, R16, RZ, PT ;  /* 0x000000ff1000720c */ /* 0x000fc40003f04270 */
[----:B------:R-:W-:Y:S02]  /*1870*/  SEL R49, R31, RZ, !P5 ;  /* 0x000000ff1f317207 */ /* 0x000fe40006800000 */
[C---:B------:R-:W-:Y:S02]  /*1880*/  PRMT R16, R14.reuse, 0xbb32, RZ ;  /* 0x0000bb320e107816 */ /* 0x040fe400000000ff */
[----:B------:R-:W-:Y:S02]  /*1890*/  ISETP.GT.AND P5, PT, R17, RZ, PT ;  /* 0x000000ff1100720c */ /* 0x000fe40003fa4270 */
[C---:B------:R-:W-:Y:S02]  /*18a0*/  SEL R46, R14.reuse, RZ, P1 ;  /* 0x000000ff0e2e7207 */ /* 0x040fe40000800000 */
[----:B------:R-:W-:Y:S02]  /*18b0*/  PRMT R17, R14, 0x7632, R17 ;  /* 0x000076320e117816 */ /* 0x000fe40000000011 */
[----:B------:R-:W-:Y:S01]  /*18c0*/  PRMT R15, R4, 0x7632, R15 ;  /* 0x00007632040f7816 */ /* 0x000fe2000000000f */
[----:B------:R-:W-:Y:S01]  /*18d0*/  IMAD.MOV.U32 R14, RZ, RZ, R16 ;  /* 0x000000ffff0e7224 */ /* 0x000fe200078e0010 */
[----:B------:R-:W-:-:S02]  /*18e0*/  SEL R46, R46, RZ, P5 ;  /* 0x000000ff2e2e7207 */ /* 0x000fc40002800000 */
[----:B------:R-:W-:Y:S02]  /*18f0*/  VIMNMX.U16x2 R17, PT, PT, R15, R17, PT ;  /* 0x000000110f117248 */ /* 0x000fe40003fe0200 */
[----:B------:R-:W-:Y:S02]  /*1900*/  @!P3 SEL R46, R46, 0xffff, !P1 ;  /* 0x0000ffff2e2eb807 */ /* 0x000fe40004800000 */
[C---:B------:R-:W-:Y:S02]  /*1910*/  ISETP.GT.AND P3, PT, R14.reuse, RZ, PT ;  /* 0x000000ff0e00720c */ /* 0x040fe40003f64270 */
[----:B------:R-:W-:Y:S02]  /*1920*/  ISETP.NE.AND P1, PT, R14, RZ, PT ;  /* 0x000000ff0e00720c */ /* 0x000fe40003f25270 */
[----:B------:R-:W-:Y:S02]  /*1930*/  PRMT R14, R17, 0x7610, R14 ;  /* 0x00007610110e7816 */ /* 0x000fe4000000000e */
[----:B------:R-:W-:-:S02]  /*1940*/  ISETP.NE.AND P5, PT, R30, R45, PT ;  /* 0x0000002d1e00720c */ /* 0x000fc40003fa5270 */
[----:B------:R-:W-:Y:S02]  /*1950*/  PRMT R45, R2, 0xbb32, RZ ;  /* 0x0000bb32022d7816 */ /* 0x000fe400000000ff */
[----:B------:R-:W-:Y:S02]  /*1960*/  SEL R14, R14, RZ, P4 ;  /* 0x000000ff0e0e7207 */ /* 0x000fe40002000000 */
[----:B------:R-:W-:Y:S02]  /*1970*/  PRMT R15, R5, 0x7632, R15 ;  /* 0x00007632050f7816 */ /* 0x000fe4000000000f */
[----:B------:R-:W-:Y:S02]  /*1980*/  SEL R17, R30, RZ, !P5 ;  /* 0x000000ff1e117207 */ /* 0x000fe40006800000 */
[----:B------:R-:W-:Y:S02]  /*1990*/  ISETP.GT.AND P5, PT, R45, RZ, PT ;  /* 0x000000ff2d00720c */ /* 0x000fe40003fa4270 */
[----:B------:R-:W-:-:S02]  /*19a0*/  SEL R45, R14, RZ, P3 ;  /* 0x000000ff0e2d7207 */ /* 0x000fc40001800000 */
[----:B------:R-:W-:Y:S02]  /*19b0*/  VIMNMX.U16x2 R14, PT, PT, R2, R26, PT ;  /* 0x0000001a020e7248 */ /* 0x000fe40003fe0200 */
[C---:B------:R-:W-:Y:S02]  /*19c0*/  PRMT R47, R15.reuse, 0x7632, R47 ;  /* 0x000076320f2f7816 */ /* 0x040fe4000000002f */
[----:B------:R-:W-:Y:S02]  /*19d0*/  PRMT R54, R26, 0x9910, RZ ;  /* 0x000099101a367816 */ /* 0x000fe400000000ff */
[----:B------:R-:W-:Y:S02]  /*19e0*/  PRMT R26, R14, 0x7610, R26 ;  /* 0x000076100e1a7816 */ /* 0x000fe4000000001a */
[----:B------:R-:W-:Y:S02]  /*19f0*/  VIMNMX.U16x2 R47, PT, PT, R15, R47, PT ;  /* 0x0000002f0f2f7248 */ /* 0x000fe40003fe0200 */
[----:B------:R-:W-:-:S02]  /*1a00*/  @!P1 SEL R45, R45, 0xffff, !P4 ;  /* 0x0000ffff2d2d9807 */ /* 0x000fc40006000000 */
[----:B------:R-:W-:Y:S02]  /*1a10*/  PRMT R53, R15, 0xbb32, RZ ;  /* 0x0000bb320f357816 */ /* 0x000fe400000000ff */
[----:B------:R-:W-:Y:S02]  /*1a20*/  SEL R48, R26, RZ, P6 ;  /* 0x000000ff1a307207 */ /* 0x000fe40003000000 */
[----:B------:R-:W-:Y:S02]  /*1a30*/  ISETP.GT.AND P1, PT, R54, RZ, PT ;  /* 0x000000ff3600720c */ /* 0x000fe40003f24270 */
[----:B------:R-:W-:Y:S02]  /*1a40*/  PRMT R15, R47, 0x7610, R15 ;  /* 0x000076102f0f7816 */ /* 0x000fe4000000000f */
[----:B------:R-:W-:Y:S02]  /*1a50*/  PRMT R16, R3, 0xbb32, RZ ;  /* 0x0000bb3203107816 */ /* 0x000fe400000000ff */
[----:B------:R-:W-:-:S02]  /*1a60*/  SEL R48, R48, RZ, P1 ;  /* 0x000000ff30307207 */ /* 0x000fc40000800000 */
[----:B------:R-:W-:Y:S02]  /*1a70*/  ISETP.GT.AND P4, PT, R53, RZ, PT ;  /* 0x000000ff3500720c */ /* 0x000fe40003f84270 */
[----:B------:R-:W-:Y:S02]  /*1a80*/  SEL R15, R15, RZ, P2 ;  /* 0x000000ff0f0f7207 */ /* 0x000fe40001000000 */
[----:B------:R-:W-:Y:S02]  /*1a90*/  ISETP.NE.AND P1, PT, R54, RZ, PT ;  /* 0x000000ff3600720c */ /* 0x000fe40003f25270 */
[----:B------:R-:W-:Y:S02]  /*1aa0*/  ISETP.GT.AND P3, PT, R16, RZ, PT ;  /* 0x000000ff1000720c */ /* 0x000fe40003f64270 */
[----:B------:R-:W-:Y:S02]  /*1ab0*/  PRMT R14, R3, 0x7610, R14 ;  /* 0x00007610030e7816 */ /* 0x000fe4000000000e */
[----:B------:R-:W-:-:S02]  /*1ac0*/  PRMT R16, R27, 0x7610, R16 ;  /* 0x000076101b107816 */ /* 0x000fc40000000010 */
[----:B------:R-:W-:Y:S02]  /*1ad0*/  SEL R47, R15, RZ, P4 ;  /* 0x000000ff0f2f7207 */ /* 0x000fe40002000000 */
[----:B------:R-:W-:Y:S02]  /*1ae0*/  ISETP.NE.AND P4, PT, R53, RZ, PT ;  /* 0x000000ff3500720c */ /* 0x000fe40003f85270 */
[----:B------:R-:W-:Y:S02]  /*1af0*/  VIMNMX.U16x2 R16, PT, PT, R14, R16, PT ;  /* 0x000000100e107248 */ /* 0x000fe40003fe0200 */
[----:B------:R-:W-:Y:S02]  /*1b00*/  PRMT R26, R26, 0x7632, R26 ;  /* 0x000076321a1a7816 */ /* 0x000fe4000000001a */
[----:B------:R-:W-:Y:S02]  /*1b10*/  PRMT R14, R2, 0x7632, R14 ;  /* 0x00007632020e7816 */ /* 0x000fe4000000000e */
[----:B------:R-:W-:-:S02]  /*1b20*/  PRMT R53, R27, 0x9910, RZ ;  /* 0x000099101b357816 */ /* 0x000fc400000000ff */
[----:B------:R-:W-:Y:S02]  /*1b30*/  PRMT R15, R26, 0xbb32, RZ ;  /* 0x0000bb321a0f7816 */ /* 0x000fe400000000ff */
[----:B------:R-:W-:Y:S01]  /*1b40*/  VIMNMX.U16x2 R55, PT, PT, R14, R26, PT ;  /* 0x0000001a0e377248 */ /* 0x000fe20003fe0200 */
[----:B------:R-:W-:Y:S01]  /*1b50*/  IMAD.MOV.U32 R26, RZ, RZ, R53 ;  /* 0x000000ffff1a7224 */ /* 0x000fe200078e0035 */
[----:B------:R-:W-:Y:S02]  /*1b60*/  @!P1 SEL R48, R48, 0xffff, !P6 ;  /* 0x0000ffff30309807 */ /* 0x000fe40007000000 */
[C---:B------:R-:W-:Y:S02]  /*1b70*/  ISETP.GT.AND P6, PT, R15.reuse, RZ, PT ;  /* 0x000000ff0f00720c */ /* 0x040fe40003fc4270 */
[----:B------:R-:W-:Y:S02]  /*1b80*/  ISETP.NE.AND P1, PT, R15, RZ, PT ;  /* 0x000000ff0f00720c */ /* 0x000fe40003f25270 */
[----:B------:R-:W-:-:S02]  /*1b90*/  PRMT R15, R55, 0x7610, R15 ;  /* 0x00007610370f7816 */ /* 0x000fc4000000000f */
[----:B------:R-:W-:Y:S02]  /*1ba0*/  PRMT R27, R27, 0x7632, R27 ;  /* 0x000076321b1b7816 */ /* 0x000fe4000000001b */
[----:B------:R-:W-:Y:S02]  /*1bb0*/  PRMT R54, R3, 0x7632, R54 ;  /* 0x0000763203367816 */ /* 0x000fe40000000036 */
[----:B------:R-:W-:Y:S02]  /*1bc0*/  @!P4 SEL R47, R47, 0xffff, !P2 ;  /* 0x0000ffff2f2fc807 */ /* 0x000fe40005000000 */
[C---:B------:R-:W-:Y:S02]  /*1bd0*/  ISETP.GT.AND P4, PT, R26.reuse, RZ, PT ;  /* 0x000000ff1a00720c */ /* 0x040fe40003f84270 */
[----:B------:R-:W-:Y:S02]  /*1be0*/  ISETP.NE.AND P2, PT, R26, RZ, PT ;  /* 0x000000ff1a00720c */ /* 0x000fe40003f45270 */
[----:B------:R-:W-:-:S02]  /*1bf0*/  SEL R15, R15, RZ, P5 ;  /* 0x000000ff0f0f7207 */ /* 0x000fc40002800000 */
[----:B------:R-:W-:Y:S02]  /*1c00*/  PRMT R26, R27, 0xbb32, RZ ;  /* 0x0000bb321b1a7816 */ /* 0x000fe400000000ff */
[----:B------:R-:W-:Y:S02]  /*1c10*/  VIMNMX.U16x2 R14, PT, PT, R54, R27, PT ;  /* 0x0000001b360e7248 */ /* 0x000fe40003fe0200 */
[----:B------:R-:W-:Y:S02]  /*1c20*/  SEL R54, R15, RZ, P6 ;  /* 0x000000ff0f367207 */ /* 0x000fe40003000000 */
[----:B------:R-:W-:Y:S02]  /*1c30*/  SEL R16, R16, RZ, P0 ;  /* 0x000000ff10107207 */ /* 0x000fe40000000000 */
[----:B------:R-:W-:Y:S02]  /*1c40*/  ISETP.NE.AND P6, PT, R26, RZ, PT ;  /* 0x000000ff1a00720c */ /* 0x000fe40003fc5270 */
[----:B------:R-:W-:-:S02]  /*1c50*/  SEL R55, R16, RZ, P4 ;  /* 0x000000ff10377207 */ /* 0x000fc40002000000 */
[----:B------:R-:W-:Y:S02]  /*1c60*/  ISETP.GT.AND P4, PT, R26, RZ, PT ;  /* 0x000000ff1a00720c */ /* 0x000fe40003f84270 */
[----:B------:R-:W-:Y:S01]  /*1c70*/  SEL R14, R14, RZ, P3 ;  /* 0x000000ff0e0e7207 */ /* 0x000fe20001800000 */
[----:B------:R-:W-:-:S03]  /*1c80*/  UIADD3 UR6, UP0, UPT, UR6, 0x2, URZ ;  /* 0x0000000206067890 */ /* 0x000fc6000ff1e0ff */
[----:B------:R-:W-:Y:S01]  /*1c90*/  SEL R27, R14, RZ, P4 ;  /* 0x000000ff0e1b7207 */ /* 0x000fe20002000000 */
[----:B------:R-:W-:Y:S01]  /*1ca0*/  UIADD3 UR4, UPT, UPT, UR4, 0x1, URZ ;  /* 0x0000000104047890 */ /* 0x000fe2000fffe0ff */
[----:B------:R-:W-:Y:S01]  /*1cb0*/  IMAD.MOV.U32 R53, RZ, RZ, RZ ;  /* 0x000000ffff357224 */ /* 0x000fe200078e00ff */
[----:B------:R-:W-:Y:S02]  /*1cc0*/  LOP3.LUT R52, R52, 0xff, RZ, 0xc0, !PT ;  /* 0x000000ff34347812 */ /* 0x000fe400078ec0ff */
[----:B------:R-:W-:Y:S02]  /*1cd0*/  LOP3.LUT R51, R51, 0xff, RZ, 0xc0, !PT ;  /* 0x000000ff33337812 */ /* 0x000fe400078ec0ff */
[----:B------:R-:W-:Y:S02]  /*1ce0*/  LOP3.LUT R50, R50, 0xff, RZ, 0xc0, !PT ;  /* 0x000000ff32327812 */ /* 0x000fe400078ec0ff */
[----:B------:R-:W-:Y:S02]  /*1cf0*/  LOP3.LUT R49, R49, 0xff, RZ, 0xc0, !PT ;  /* 0x000000ff31317812 */ /* 0x000fe400078ec0ff */
[----:B------:R-:W-:-:S02]  /*1d00*/  LOP3.LUT R26, R17, 0xff, RZ, 0xc0, !PT ;  /* 0x000000ff111a7812 */ /* 0x000fc400078ec0ff */
[----:B------:R-:W-:Y:S02]  /*1d10*/  @!P2 SEL R55, R55, 0xffff, !P0 ;  /* 0x0000ffff3737a807 */ /* 0x000fe40004000000 */
[----:B------:R-:W-:Y:S02]  /*1d20*/  @!P1 SEL R54, R54, 0xffff, !P5 ;  /* 0x0000ffff36369807 */ /* 0x000fe40006800000 */
[----:B------:R-:W-:Y:S01]  /*1d30*/  @!P6 SEL R27, R27, 0xffff, !P3 ;  /* 0x0000ffff1b1be807 */ /* 0x000fe20005800000 */
[----:B------:R-:W-:Y:S02]  /*1d40*/  UIADD3.X UR7, UPT, UPT, URZ, UR7, URZ, UP0, !UPT ;  /* 0x00000007ff077290 */ /* 0x000fe400087fe4ff */
[----:B------:R-:W-:Y:S01]  /*1d50*/  UISETP.NE.AND UP1, UPT, UR4, UR11, UPT ;  /* 0x0000000b0400728c */ /* 0x000fe2000bf25270 */
[----:B------:R-:W-:-:S10]  /*1d60*/  UMOV UR5, UR10 ;  /* 0x0000000a00057c82 */ /* 0x000fd40008000000 */
.L_x_5:
[----:B------:R-:W-:Y:S02]  /*1d70*/  IMAD.U32 R14, RZ, RZ, UR6 ;  /* 0x00000006ff0e7e24 */ /* 0x000fe4000f8e00ff */
[----:B------:R-:W-:-:S05]  /*1d80*/  IMAD.U32 R15, RZ, RZ, UR7 ;  /* 0x00000007ff0f7e24 */ /* 0x000fca000f8e00ff */
[----:B------:R-:W2:Y:S01]  /*1d90*/  LDG.E.U8 R57, desc[UR14][R14.64+-0x2] ;  /* 0xfffffe0e0e397981 */ /* 0x000ea2000c1e1100 */
[----:B------:R-:W-:Y:S02]  /*1da0*/  IMAD.U32 R16, RZ, RZ, UR6 ;  /* 0x00000006ff107e24 */ /* 0x000fe4000f8e00ff */
[----:B------:R-:W-:-:S05]  /*1db0*/  IMAD.U32 R17, RZ, RZ, UR7 ;  /* 0x00000007ff117e24 */ /* 0x000fca000f8e00ff */
[----:B------:R-:W3:Y:S01]  /*1dc0*/  LDG.E.U8 R56, desc[UR14][R16.64+-0x1] ;  /* 0xffffff0e10387981 */ /* 0x000ee2000c1e1100 */
[----:B--2---:R-:W-:-:S04]  /*1dd0*/  PRMT R58, R57, 0x8880, RZ ;  /* 0x00008880393a7816 */ /* 0x004fc800000000ff */
[----:B------:R-:W-:-:S05]  /*1de0*/  LEA R58, R58, UR9, 0x1 ;  /* 0x000000093a3a7c11 */ /* 0x000fca000f8e08ff */
[----:B------:R-:W2:Y:S01]  /*1df0*/  LDL.U16 R59, [R58+-0xc2] ;  /* 0xffff3e003a3b7983 */ /* 0x000ea20000100400 */
[----:B---3--:R-:W-:-:S04]  /*1e00*/  PRMT R60, R56, 0x8880, RZ ;  /* 0x00008880383c7816 */ /* 0x008fc800000000ff */
[----:B------:R-:W-:Y:S01]  /*1e10*/  LEA R60, R60, UR9, 0x1 ;  /* 0x000000093c3c7c11 */ /* 0x000fe2000f8e08ff */
[----:B--2---:R-:W-:Y:S02]  /*1e20*/  VIADD R61, R59, 0x1 ;  /* 0x000000013b3d7836 */ /* 0x004fe40000000000 */
[----:B------:R-:W2:Y:S04]  /*1e30*/  LDG.E.U8 R59, desc[UR14][R14.64] ;  /* 0x0000000e0e3b7981 */ /* 0x000ea8000c1e1100 */
[----:B------:R1:W-:Y:S04]  /*1e40*/  STL.U16 [R58+-0xc2], R61 ;  /* 0xffff3e3d3a007387 */ /* 0x0003e80000100400 */
[----:B------:R-:W3:Y:S02]  /*1e50*/  LDL.U16 R16, [R60+-0xc2] ;  /* 0xffff3e003c107983 */ /* 0x000ee40000100400 */
[----:B---3--:R-:W-:Y:S01]  /*1e60*/  VIADD R17, R16, 0x1 ;  /* 0x0000000110117836 */ /* 0x008fe20000000000 */
[----:B--2---:R-:W-:-:S04]  /*1e70*/  PRMT R16, R59, 0x8880, RZ ;  /* 0x000088803b107816 */ /* 0x004fc800000000ff */
[----:B-1----:R-:W-:Y:S01]  /*1e80*/  LEA R58, R16, UR9, 0x1 ;  /* 0x00000009103a7c11 */ /* 0x002fe2000f8e08ff */
[----:B------:R1:W-:Y:S04]  /*1e90*/  STL.U16 [R60+-0xc2], R17 ;  /* 0xffff3e113c007387 */ /* 0x0003e80000100400 */
[----:B------:R-:W2:Y:S01]  /*1ea0*/  LDL.U16 R14, [R58+-0xc2] ;  /* 0xffff3e003a0e7983 */ /* 0x000ea20000100400 */
[----:B------:R-:W-:Y:S02]  /*1eb0*/  IMAD.U32 R16, RZ, RZ, UR6 ;  /* 0x00000006ff107e24 */ /* 0x000fe4000f8e00ff */
[----:B-1----:R-:W-:-:S05]  /*1ec0*/  IMAD.U32 R17, RZ, RZ, UR7 ;  /* 0x00000007ff117e24 */ /* 0x002fca000f8e00ff */
[----:B------:R-:W3:Y:S01]  /*1ed0*/  LDG.E.U8 R16, desc[UR14][R16.64+0x1] ;  /* 0x0000010e10107981 */ /* 0x000ee2000c1e1100 */
[----:B--2---:R-:W-:Y:S02]  /*1ee0*/  VIADD R61, R14, 0x1 ;  /* 0x000000010e3d7836 */ /* 0x004fe40000000000 */
[----:B------:R-:W-:-:S05]  /*1ef0*/  IMAD.U32 R14, RZ, RZ, UR6 ;  /* 0x00000006ff0e7e24 */ /* 0x000fca000f8e00ff */
[----:B------:R-:W2:Y:S01]  /*1f00*/  LDG.E.U8 R15, desc[UR14][R14.64+0x2] ;  /* 0x0000020e0e0f7981 */ /* 0x000ea2000c1e1100 */
[----:B---3--:R-:W-:-:S04]  /*1f10*/  PRMT R60, R16, 0x8880, RZ ;  /* 0x00008880103c7816 */ /* 0x008fc800000000ff */
[----:B------:R-:W-:Y:S01]  /*1f20*/  LEA R60, R60, UR9, 0x1 ;  /* 0x000000093c3c7c11 */ /* 0x000fe2000f8e08ff */
[----:B------:R-:W-:Y:S04]  /*1f30*/  STL.U16 [R58+-0xc2], R61 ;  /* 0xffff3e3d3a007387 */ /* 0x000fe80000100400 */
[----:B------:R-:W3:Y:S01]  /*1f40*/  LDL.U16 R14, [R60+-0xc2] ;  /* 0xffff3e003c0e7983 */ /* 0x000ee20000100400 */
[----:B--2---:R-:W-:-:S13]  /*1f50*/  R2UR UR12, R15 ;  /* 0x000000000f0c72ca */ /* 0x004fda00000e0000 */
[----:B------:R-:W-:Y:S01]  /*1f60*/  UPRMT UR8, UR12, 0x8880, URZ ;  /* 0x000088800c087896 */ /* 0x000fe200080000ff */
[----:B---3--:R-:W-:-:S03]  /*1f70*/  VIADD R17, R14, 0x1 ;  /* 0x000000010e117836 */ /* 0x008fc60000000000 */
[----:B------:R-:W-:Y:S02]  /*1f80*/  ULEA UR8, UR8, UR9, 0x1 ;  /* 0x0000000908087291 */ /* 0x000fe4000f8e08ff */
[----:B------:R-:W-:Y:S07]  /*1f90*/  STL.U16 [R60+-0xc2], R17 ;  /* 0xffff3e113c007387 */ /* 0x000fee0000100400 */
[----:B------:R-:W2:Y:S01]  /*1fa0*/  LDL.U16 R14, [UR8+-0xc2] ;  /* 0xffff3e08ff0e7983 */ /* 0x000ea20008100400 */
[----:B------:R-:W-:-:S02]  /*1fb0*/  ISETP.NE.AND P0, PT, R57, R52, PT ;  /* 0x000000343900720c */ /* 0x000fc40003f05270 */
[----:B------:R-:W-:Y:S02]  /*1fc0*/  ISETP.NE.AND P2, PT, R56, R51, PT ;  /* 0x000000333800720c */ /* 0x000fe40003f45270 */
[----:B------:R-:W-:Y:S02]  /*1fd0*/  ISETP.NE.AND P3, PT, R59, R50, PT ;  /* 0x000000323b00720c */ /* 0x000fe40003f65270 */
[----:B------:R-:W-:Y:S02]  /*1fe0*/  ISETP.EQ.OR P0, PT, R52, RZ, !P0 ;  /* 0x000000ff3400720c */ /* 0x000fe40004702670 */
[----:B------:R-:W-:Y:S02]  /*1ff0*/  ISETP.EQ.OR P2, PT, R51, RZ, !P2 ;  /* 0x000000ff3300720c */ /* 0x000fe40005742670 */
[----:B------:R-:W-:Y:S02]  /*2000*/  ISETP.EQ.OR P3, PT, R50, RZ, !P3 ;  /* 0x000000ff3200720c */ /* 0x000fe40005f62670 */
[----:B------:R-:W-:-:S02]  /*2010*/  ISETP.NE.AND P1, PT, R16, R49, PT ;  /* 0x000000311000720c */ /* 0x000fc40003f25270 */
[C---:B------:R-:W-:Y:S02]  /*2020*/  ISETP.NE.AND P4, PT, R26.reuse, UR12, PT ;  /* 0x0000000c1a007c0c */ /* 0x040fe4000bf85270 */
[----:B------:R-:W-:Y:S02]  /*2030*/  PLOP3.LUT P0, PT, P3, P0, P2, 0x80, 0x0 ;  /* 0x000000000000781c */ /* 0x000fe40001f01020 */
[----:B------:R-:W-:Y:S02]  /*2040*/  ISETP.EQ.OR P1, PT, R49, RZ, !P1 ;  /* 0x000000ff3100720c */ /* 0x000fe40004f22670 */
[----:B------:R-:W-:-:S04]  /*2050*/  ISETP.EQ.OR P2, PT, R26, RZ, !P4 ;  /* 0x000000ff1a00720c */ /* 0x000fc80006742670 */
[----:B------:R-:W-:Y:S01]  /*2060*/  PLOP3.LUT P0, PT, P2, P0, P1, 0x80, 0x0 ;  /* 0x000000000000781c */ /* 0x000fe20001701010 */
[----:B------:R-:W-:Y:S01]  /*2070*/  UIADD3 UR5, UPT, UPT, UR5, 0x1, URZ ;  /* 0x0000000105057890 */ /* 0x000fe2000fffe0ff */
[----:B------:R-:W-:Y:S03]  /*2080*/  BSSY.RECONVERGENT B0, `(.L_x_3) ;  /* 0x00000bc000007945 */ /* 0x000fe60003800200 */
[----:B------:R-:W-:Y:S01]  /*2090*/  UISETP.NE.AND UP2, UPT, UR5, URZ, UPT ;  /* 0x000000ff0500728c */ /* 0x000fe2000bf45270 */
[----:B--2---:R-:W-:-:S05]  /*20a0*/  VIADD R14, R14, 0x1 ;  /* 0x000000010e0e7836 */ /* 0x004fca0000000000 */
[----:B------:R1:W-:Y:S02]  /*20b0*/  STL.U16 [UR8+-0xc2], R14 ;  /* 0xffff3e0eff007987 */ /* 0x0003e40008100408 */
[----:B-1----:R-:W-:Y:S01]  /*20c0*/  IMAD.MOV.U32 R14, RZ, RZ, 0x1 ;  /* 0x00000001ff0e7424 */ /* 0x002fe200078e00ff */
[----:B------:R-:W-:Y:S06]  /*20d0*/  @!P0 BRA `(.L_x_4) ;  /* 0x0000000800d88947 */ /* 0x000fec0003800000 */
[----:B------:R-:W2:Y:S01]  /*20e0*/  LDL.U16 R16, [R1+0x34] ;  /* 0x0000340001107983 */ /* 0x000ea20000100400 */
[----:B------:R-:W-:Y:S02]  /*20f0*/  PRMT R15, R29, 0x9910, RZ ;  /* 0x000099101d0f7816 */ /* 0x000fe400000000ff */
[----:B--2---:R-:W-:-:S04]  /*2100*/  PRMT R16, R16, 0x9910, RZ ;  /* 0x0000991010107816 */ /* 0x004fc800000000ff */
[----:B------:R-:W-:-:S04]  /*2110*/  ISETP.GT.AND P0, PT, R16, RZ, PT ;  /* 0x000000ff1000720c */ /* 0x000fc80003f04270 */
[----:B------:R-:W-:-:S04]  /*2120*/  ISETP.LT.AND P0, PT, R15, RZ, P0 ;  /* 0x000000ff0f00720c */ /* 0x000fc80000701270 */
[----:B------:R-:W-:-:S13]  /*2130*/  ISETP.LT.OR P0, PT, R16, R15, P0 ;  /* 0x0000000f1000720c */ /* 0x000fda0000701670 */
[----:B------:R-:W-:Y:S05]  /*2140*/  @P0 BRA `(.L_x_4) ;  /* 0x0000000800bc0947 */ /* 0x000fea0003800000 */
        /* <DEDUP_REMOVED lines=172> */
[----:B------:R-:W-:-:S13]  /*2c10*/  ISETP.LT.AND P0, PT, R15, RZ, P0 ;  /* 0x000000ff0f00720c */ /* 0x000fda0000701270 */
[----:B------:R-:W-:-:S04]  /*2c20*/  @!P0 ISETP.GE.AND P1, PT, R16, R15, PT ;  /* 0x0000000f1000820c */ /* 0x000fc80003f26270 */
[----:B------:R-:W-:-:S09]  /*2c30*/  @!P0 SEL R14, RZ, 0x1, P1 ;  /* 0x00000001ff0e8807 */ /* 0x000fd20000800000 */
.L_x_4:
[----:B------:R-:W-:Y:S05]  /*2c40*/  BSYNC.RECONVERGENT B0 ;  /* 0x0000000000007941 */ /* 0x000fea0003800200 */
.L_x_3:
[----:B------:R-:W-:Y:S01]  /*2c50*/  UIADD3 UR6, UP0, UPT, UR6, 0x19, URZ ;  /* 0x0000001906067890 */ /* 0x000fe2000ff1e0ff */
[----:B------:R-:W-:-:S03]  /*2c60*/  IMAD.IADD R53, R14, 0x1, R53 ;  /* 0x000000010e357824 */ /* 0x000fc600078e0235 */
[----:B------:R-:W-:Y:S01]  /*2c70*/  UIADD3.X UR7, UPT, UPT, URZ, UR7, URZ, UP0, !UPT ;  /* 0x00000007ff077290 */ /* 0x000fe200087fe4ff */
[----:B------:R-:W-:Y:S11]  /*2c80*/  BRA.U UP2, `(.L_x_5) ;  /* 0xfffffff102387547 */ /* 0x000ff6000b83ffff */
[----:B------:R-:W-:Y:S01]  /*2c90*/  IMAD.IADD R0, R53, 0x1, R0 ;  /* 0x0000000135007824 */ /* 0x000fe200078e0200 */
[----:B------:R-:W-:Y:S06]  /*2ca0*/  BRA.U UP1, `(.L_x_6) ;  /* 0xffffffd901747547 */ /* 0x000fec000b83ffff */
[----:B------:R-:W-:-:S07]  /*2cb0*/  I2FP.F32.U32 R7, R0 ;  /* 0x0000000000077245 */ /* 0x000fce0000201000 */
.L_x_0:
[----:B------:R-:W-:Y:S01]  /*2cc0*/  I2FP.F32.S32 R2, UR11 ;  /* 0x0000000b00027c45 */ /* 0x000fe20008201400 */
[----:B------:R-:W-:Y:S03]  /*2cd0*/  BSSY.RECONVERGENT B0, `(.L_x_7) ;  /* 0x000000c000007945 */ /* 0x000fe60003800200 */
[----:B--2---:R-:W3:Y:S08]  /*2ce0*/  MUFU.RCP R3, R2 ;  /* 0x0000000200037308 */ /* 0x004ef00000001000 */
[----:B------:R-:W1:Y:S01]  /*2cf0*/  FCHK P0, R7, R2 ;  /* 0x0000000207007302 */ /* 0x000e620000000000 */
[----:B---3--:R-:W-:-:S04]  /*2d00*/  FFMA R0, -R2, R3, 1 ;  /* 0x3f80000002007423 */ /* 0x008fc80000000103 */
[----:B------:R-:W-:-:S04]  /*2d10*/  FFMA R0, R3, R0, R3 ;  /* 0x0000000003007223 */ /* 0x000fc80000000003 */
[----:B------:R-:W-:-:S04]  /*2d20*/  FFMA R3, R0, R7, RZ ;  /* 0x0000000700037223 */ /* 0x000fc800000000ff */
[----:B------:R-:W-:-:S04]  /*2d30*/  FFMA R4, -R2, R3, R7 ;  /* 0x0000000302047223 */ /* 0x000fc80000000107 */
[----:B------:R-:W-:Y:S01]  /*2d40*/  FFMA R5, R0, R4, R3 ;  /* 0x0000000400057223 */ /* 0x000fe20000000003 */
[----:B-1----:R-:W-:Y:S06]  /*2d50*/  @!P0 BRA `(.L_x_8) ;  /* 0x00000000000c8947 */ /* 0x002fec0003800000 */
[----:B------:R-:W-:Y:S01]  /*2d60*/  IMAD.MOV.U32 R3, RZ, RZ, R7 ;  /* 0x000000ffff037224 */ /* 0x000fe200078e0007 */
[----:B------:R-:W-:-:S07]  /*2d70*/  MOV R8, 0x2d90 ;  /* 0x00002d9000087802 */ /* 0x000fce0000000f00 */
[----:B0-----:R-:W-:Y:S05]  /*2d80*/  CALL.REL.NOINC `($__internal_0_$__cuda_sm3x_div_rn_noftz_f32_slowpath) ;  /* 0x0000000000247944 */ /* 0x001fea0003c00000 */
.L_x_8:
[----:B------:R-:W-:Y:S05]  /*2d90*/  BSYNC.RECONVERGENT B0 ;  /* 0x0000000000007941 */ /* 0x000fea0003800200 */
.L_x_7:
[----:B------:R-:W1:Y:S01]  /*2da0*/  S2R R0, SR_TID.X ;  /* 0x0000000000007919 */ /* 0x000e620000002100 */
[----:B------:R-:W1:Y:S08]  /*2db0*/  S2UR UR4, SR_CTAID.X ;  /* 0x00000000000479c3 */ /* 0x000e700000002500 */
[----:B------:R-:W1:Y:S08]  /*2dc0*/  LDC R7, c[0x0][0x360] ;  /* 0x0000d800ff077b82 */ /* 0x000e700000000800 */
[----:B------:R-:W2:Y:S01]  /*2dd0*/  LDC.64 R2, c[0x0][0x3a0] ;  /* 0x0000e800ff027b82 */ /* 0x000ea20000000a00 */
[----:B-1----:R-:W-:-:S04]  /*2de0*/  IMAD R7, R7, UR4, R0 ;  /* 0x0000000407077c24 */ /* 0x002fc8000f8e0200 */
[----:B--2---:R-:W-:-:S05]  /*2df0*/  IMAD.WIDE R2, R7, 0x4, R2 ;  /* 0x0000000407027825 */ /* 0x004fca00078e0202 */
[----:B------:R-:W-:Y:S01]  /*2e00*/  STG.E desc[UR14][R2.64], R5 ;  /* 0x0000000502007986 */ /* 0x000fe2000c10190e */
[----:B------:R-:W-:Y:S05]  /*2e10*/  EXIT ;  /* 0x000000000000794d */ /* 0x000fea0003800000 */
        .weak           $__internal_0_$__cuda_sm3x_div_rn_noftz_f32_slowpath
        .type           $__internal_0_$__cuda_sm3x_div_rn_noftz_f32_slowpath,@function
        .size           $__internal_0_$__cuda_sm3x_div_rn_noftz_f32_slowpath,(.L_x_21 - $__internal_0_$__cuda_sm3x_div_rn_noftz_f32_slowpath)
$__internal_0_$__cuda_sm3x_div_rn_noftz_f32_slowpath:
[----:B------:R-:W-:Y:S01]  /*2e20*/  SHF.R.U32.HI R4, RZ, 0x17, R2 ;  /* 0x00000017ff047819 */ /* 0x000fe20000011602 */
[----:B------:R-:W-:Y:S01]  /*2e30*/  BSSY.RECONVERGENT B1, `(.L_x_9) ;  /* 0x0000063000017945 */ /* 0x000fe20003800200 */
[----:B------:R-:W-:Y:S02]  /*2e40*/  SHF.R.U32.HI R0, RZ, 0x17, R3 ;  /* 0x00000017ff007819 */ /* 0x000fe40000011603 */
[----:B------:R-:W-:Y:S02]  /*2e50*/  LOP3.LUT R4, R4, 0xff, RZ, 0xc0, !PT ;  /* 0x000000ff04047812 */ /* 0x000fe400078ec0ff */
[----:B------:R-:W-:-:S03]  /*2e60*/  LOP3.LUT R10, R0, 0xff, RZ, 0xc0, !PT ;  /* 0x000000ff000a7812 */ /* 0x000fc600078ec0ff */
[----:B------:R-:W-:Y:S02]  /*2e70*/  VIADD R6, R4, 0xffffffff ;  /* 0xffffffff04067836 */ /* 0x000fe40000000000 */
[----:B------:R-:W-:-:S03]  /*2e80*/  VIADD R7, R10, 0xffffffff ;  /* 0xffffffff0a077836 */ /* 0x000fc60000000000 */
[----:B------:R-:W-:-:S04]  /*2e90*/  ISETP.GT.U32.AND P0, PT, R6, 0xfd, PT ;  /* 0x000000fd0600780c */ /* 0x000fc80003f04070 */
[----:B------:R-:W-:-:S13]  /*2ea0*/  ISETP.GT.U32.OR P0, PT, R7, 0xfd, P0 ;  /* 0x000000fd0700780c */ /* 0x000fda0000704470 */
[----:B------:R-:W-:Y:S01]  /*2eb0*/  @!P0 IMAD.MOV.U32 R5, RZ, RZ, RZ ;  /* 0x000000ffff058224 */ /* 0x000fe200078e00ff */
[----:B------:R-:W-:Y:S06]  /*2ec0*/  @!P0 BRA `(.L_x_10) ;  /* 0x0000000000608947 */ /* 0x000fec0003800000 */
[----:B------:R-:W-:Y:S01]  /*2ed0*/  FSETP.GTU.FTZ.AND P0, PT, |R3|, +INF , PT ;  /* 0x7f8000000300780b */ /* 0x000fe20003f1c200 */
[----:B------:R-:W-:Y:S01]  /*2ee0*/  IMAD.MOV.U32 R0, RZ, RZ, R2 ;  /* 0x000000ffff007224 */ /* 0x000fe200078e0002 */
[----:B------:R-:W-:-:S04]  /*2ef0*/  FSETP.GTU.FTZ.AND P1, PT, |R2|, +INF , PT ;  /* 0x7f8000000200780b */ /* 0x000fc80003f3c200 */
[----:B------:R-:W-:-:S13]  /*2f00*/  PLOP3.LUT P0, PT, P0, P1, PT, 0xf8, 0x8f ;  /* 0x00000000008f781c */ /* 0x000fda0000703f70 */
[----:B------:R-:W-:Y:S05]  /*2f10*/  @P0 BRA `(.L_x_11) ;  /* 0x00000004004c0947 */ /* 0x000fea0003800000 */
[----:B------:R-:W-:-:S13]  /*2f20*/  LOP3.LUT P0, RZ, R2, 0x7fffffff, R3, 0xc8, !PT ;  /* 0x7fffffff02ff7812 */ /* 0x000fda000780c803 */
[----:B------:R-:W-:Y:S05]  /*2f30*/  @!P0 BRA `(.L_x_12) ;  /* 0x00000004003c8947 */ /* 0x000fea0003800000 */
[C---:B------:R-:W-:Y:S02]  /*2f40*/  FSETP.NEU.FTZ.AND P1, PT, |R3|.reuse, +INF , PT ;  /* 0x7f8000000300780b */ /* 0x040fe40003f3d200 */
[----:B------:R-:W-:Y:S02]  /*2f50*/  FSETP.NEU.FTZ.AND P0, PT, |R0|, +INF , PT ;  /* 0x7f8000000000780b */ /* 0x000fe40003f1d200 */
[----:B------:R-:W-:-:S11]  /*2f60*/  FSETP.NEU.FTZ.AND P2, PT, |R3|, +INF , PT ;  /* 0x7f8000000300780b */ /* 0x000fd60003f5d200 */
[----:B------:R-:W-:Y:S05]  /*2f70*/  @!P0 BRA !P1, `(.L_x_12) ;  /* 0x00000004002c8947 */ /* 0x000fea0004800000 */
[----:B------:R-:W-:-:S04]  /*2f80*/  LOP3.LUT P1, RZ, R3, 0x7fffffff, RZ, 0xc0, !PT ;  /* 0x7fffffff03ff7812 */ /* 0x000fc8000782c0ff */
[----:B------:R-:W-:-:S13]  /*2f90*/  PLOP3.LUT P0, PT, P0, P1, PT, 0x2f, 0xf2 ;  /* 0x0000000000f2781c */ /* 0x000fda0000702577 */
[----:B------:R-:W-:Y:S05]  /*2fa0*/  @P0 BRA `(.L_x_13) ;  /* 0x0000000400180947 */ /* 0x000fea0003800000 */
[----:B------:R-:W-:-:S04]  /*2fb0*/  LOP3.LUT P0, RZ, R2, 0x7fffffff, RZ, 0xc0, !PT ;  /* 0x7fffffff02ff7812 */ /* 0x000fc8000780c0ff */
[----:B------:R-:W-:-:S13]  /*2fc0*/  PLOP3.LUT P0, PT, P2, P0, PT, 0x2f, 0xf2 ;  /* 0x0000000000f2781c */ /* 0x000fda0001700577 */
[----:B------:R-:W-:Y:S05]  /*2fd0*/  @P0 BRA `(.L_x_14) ;  /* 0x0000000400000947 */ /* 0x000fea0003800000 */
[----:B------:R-:W-:Y:S02]  /*2fe0*/  ISETP.GE.AND P0, PT, R7, RZ, PT ;  /* 0x000000ff0700720c */ /* 0x000fe40003f06270 */
[----:B------:R-:W-:-:S11]  /*2ff0*/  ISETP.GE.AND P1, PT, R6, RZ, PT ;  /* 0x000000ff0600720c */ /* 0x000fd60003f26270 */
[----:B------:R-:W-:Y:S02]  /*3000*/  @P0 IMAD.MOV.U32 R5, RZ, RZ, RZ ;  /* 0x000000ffff050224 */ /* 0x000fe400078e00ff */
[----:B------:R-:W-:Y:S01]  /*3010*/  @!P0 FFMA R3, R3, 1.84467440737095516160e+19, RZ ;  /* 0x5f80000003038823 */ /* 0x000fe200000000ff */
[----:B------:R-:W-:Y:S02]  /*3020*/  @!P0 IMAD.MOV.U32 R5, RZ, RZ, -0x40 ;  /* 0xffffffc0ff058424 */ /* 0x000fe400078e00ff */
[----:B------:R-:W-:Y:S02]  /*3030*/  @!P1 FFMA R2, R0, 1.84467440737095516160e+19, RZ ;  /* 0x5f80000000029823 */ /* 0x000fe400000000ff */
[----:B------:R-:W-:-:S07]  /*3040*/  @!P1 VIADD R5, R5, 0x40 ;  /* 0x0000004005059836 */ /* 0x000fce0000000000 */
.L_x_10:
[----:B------:R-:W-:Y:S01]  /*3050*/  LEA R7, R4, 0xc0800000, 0x17 ;  /* 0xc080000004077811 */ /* 0x000fe200078eb8ff */
[----:B------:R-:W-:Y:S04]  /*3060*/  BSSY.RECONVERGENT B2, `(.L_x_15) ;  /* 0x0000036000027945 */ /* 0x000fe80003800200 */
[----:B------:R-:W-:Y:S02]  /*3070*/  IMAD.IADD R7, R2, 0x1, -R7 ;  /* 0x0000000102077824 */ /* 0x000fe400078e0a07 */
[----:B------:R-:W-:Y:S02]  /*3080*/  VIADD R2, R10, 0xffffff81 ;  /* 0xffffff810a027836 */ /* 0x000fe40000000000 */
[----:B------:R-:W0:Y:S01]  /*3090*/  MUFU.RCP R6, R7 ;  /* 0x0000000700067308 */ /* 0x000e220000001000 */
[----:B------:R-:W-:Y:S01]  /*30a0*/  FADD.FTZ R9, -R7, -RZ ;  /* 0x800000ff07097221 */ /* 0x000fe20000010100 */
[C---:B------:R-:W-:Y:S01]  /*30b0*/  IMAD R0, R2.reuse, -0x800000, R3 ;  /* 0xff80000002007824 */ /* 0x040fe200078e0203 */
[----:B------:R-:W-:-:S05]  /*30c0*/  IADD3 R2, PT, PT, R2, 0x7f, -R4 ;  /* 0x0000007f02027810 */ /* 0x000fca0007ffe804 */
[----:B------:R-:W-:Y:S02]  /*30d0*/  IMAD.IADD R2, R2, 0x1, R5 ;  /* 0x0000000102027824 */ /* 0x000fe400078e0205 */
[----:B0-----:R-:W-:-:S04]  /*30e0*/  FFMA R11, R6, R9, 1 ;  /* 0x3f800000060b7423 */ /* 0x001fc80000000009 */
[----:B------:R-:W-:-:S04]  /*30f0*/  FFMA R10, R6, R11, R6 ;  /* 0x0000000b060a7223 */ /* 0x000fc80000000006 */
[----:B------:R-:W-:-:S04]  /*3100*/  FFMA R3, R0, R10, RZ ;  /* 0x0000000a00037223 */ /* 0x000fc800000000ff */
[----:B------:R-:W-:-:S04]  /*3110*/  FFMA R6, R9, R3, R0 ;  /* 0x0000000309067223 */ /* 0x000fc80000000000 */
[----:B------:R-:W-:-:S04]  /*3120*/  FFMA R11, R10, R6, R3 ;  /* 0x000000060a0b7223 */ /* 0x000fc80000000003 */
[----:B------:R-:W-:-:S04]  /*3130*/  FFMA R6, R9, R11, R0 ;  /* 0x0000000b09067223 */ /* 0x000fc80000000000 */
[----:B------:R-:W-:-:S05]  /*3140*/  FFMA R3, R10, R6, R11 ;  /* 0x000000060a037223 */ /* 0x000fca000000000b */
[----:B------:R-:W-:-:S04]  /*3150*/  SHF.R.U32.HI R0, RZ, 0x17, R3 ;  /* 0x00000017ff007819 */ /* 0x000fc80000011603 */
[----:B------:R-:W-:-:S05]  /*3160*/  LOP3.LUT R0, R0, 0xff, RZ, 0xc0, !PT ;  /* 0x000000ff00007812 */ /* 0x000fca00078ec0ff */
[----:B------:R-:W-:-:S04]  /*3170*/  IMAD.IADD R4, R0, 0x1, R2 ;  /* 0x0000000100047824 */ /* 0x000fc800078e0202 */
[----:B------:R-:W-:-:S05]  /*3180*/  VIADD R0, R4, 0xffffffff ;  /* 0xffffffff04007836 */ /* 0x000fca0000000000 */
[----:B------:R-:W-:-:S13]  /*3190*/  ISETP.GE.U32.AND P0, PT, R0, 0xfe, PT ;  /* 0x000000fe0000780c */ /* 0x000fda0003f06070 */
[----:B------:R-:W-:Y:S05]  /*31a0*/  @!P0 BRA `(.L_x_16) ;  /* 0x0000000000808947 */ /* 0x000fea0003800000 */
[----:B------:R-:W-:-:S13]  /*31b0*/  ISETP.GT.AND P0, PT, R4, 0xfe, PT ;  /* 0x000000fe0400780c */ /* 0x000fda0003f04270 */
[----:B------:R-:W-:Y:S05]  /*31c0*/  @P0 BRA `(.L_x_17) ;  /* 0x00000000006c0947 */ /* 0x000fea0003800000 */
[----:B------:R-:W-:-:S13]  /*31d0*/  ISETP.GE.AND P0, PT, R4, 0x1, PT ;  /* 0x000000010400780c */ /* 0x000fda0003f06270 */
[----:B------:R-:W-:Y:S05]  /*31e0*/  @P0 BRA `(.L_x_18) ;  /* 0x0000000000740947 */ /* 0x000fea0003800000 */
[----:B------:R-:W-:Y:S02]  /*31f0*/  ISETP.GE.AND P0, PT, R4, -0x18, PT ;  /* 0xffffffe80400780c */ /* 0x000fe40003f06270 */
[----:B------:R-:W-:-:S11]  /*3200*/  LOP3.LUT R3, R3, 0x80000000, RZ, 0xc0, !PT ;  /* 0x8000000003037812 */ /* 0x000fd600078ec0ff */
[----:B------:R-:W-:Y:S05]  /*3210*/  @!P0 BRA `(.L_x_18) ;  /* 0x0000000000688947 */ /* 0x000fea0003800000 */
[-CC-:B------:R-:W-:Y:S01]  /*3220*/  FFMA.RZ R0, R10, R6.reuse, R11.reuse ;  /* 0x000000060a007223 */ /* 0x180fe2000000c00b */
[----:B------:R-:W-:Y:S02]  /*3230*/  VIADD R7, R4, 0x20 ;  /* 0x0000002004077836 */ /* 0x000fe40000000000 */
[-CC-:B------:R-:W-:Y:S01]  /*3240*/  FFMA.RM R5, R10, R6.reuse, R11.reuse ;  /* 0x000000060a057223 */ /* 0x180fe2000000400b */
[----:B------:R-:W-:Y:S02]  /*3250*/  ISETP.NE.AND P2, PT, R4, RZ, PT ;  /* 0x000000ff0400720c */ /* 0x000fe40003f45270 */
[----:B------:R-:W-:Y:S01]  /*3260*/  LOP3.LUT R2, R0, 0x7fffff, RZ, 0xc0, !PT ;  /* 0x007fffff00027812 */ /* 0x000fe200078ec0ff */
[----:B------:R-:W-:Y:S01]  /*3270*/  FFMA.RP R0, R10, R6, R11 ;  /* 0x000000060a007223 */ /* 0x000fe2000000800b */
[----:B------:R-:W-:Y:S01]  /*3280*/  ISETP.NE.AND P1, PT, R4, RZ, PT ;  /* 0x000000ff0400720c */ /* 0x000fe20003f25270 */
[----:B------:R-:W-:Y:S01]  /*3290*/  IMAD.MOV R4, RZ, RZ, -R4 ;  /* 0x000000ffff047224 */ /* 0x000fe200078e0a04 */
[----:B------:R-:W-:-:S02]  /*32a0*/  LOP3.LUT R2, R2, 0x800000, RZ, 0xfc, !PT ;  /* 0x0080000002027812 */ /* 0x000fc400078efcff */
[----:B------:R-:W-:Y:S02]  /*32b0*/  FSETP.NEU.FTZ.AND P0, PT, R0, R5, PT ;  /* 0x000000050000720b */ /* 0x000fe40003f1d000 */
[----:B------:R-:W-:Y:S02]  /*32c0*/  SHF.L.U32 R7, R2, R7, RZ ;  /* 0x0000000702077219 */ /* 0x000fe400000006ff */
[----:B------:R-:W-:Y:S02]  /*32d0*/  SEL R5, R4, RZ, P2 ;  /* 0x000000ff04057207 */ /* 0x000fe40001000000 */
[----:B------:R-:W-:Y:S02]  /*32e0*/  ISETP.NE.AND P1, PT, R7, RZ, P1 ;  /* 0x000000ff0700720c */ /* 0x000fe40000f25270 */
[----:B------:R-:W-:Y:S02]  /*32f0*/  SHF.R.U32.HI R5, RZ, R5, R2 ;  /* 0x00000005ff057219 */ /* 0x000fe40000011602 */
[----:B------:R-:W-:-:S02]  /*3300*/  PLOP3.LUT P0, PT, P0, P1, PT, 0xf8, 0x8f ;  /* 0x00000000008f781c */ /* 0x000fc40000703f70 */
[----:B------:R-:W-:Y:S02]  /*3310*/  SHF.R.U32.HI R7, RZ, 0x1, R5 ;  /* 0x00000001ff077819 */ /* 0x000fe40000011605 */
[----:B------:R-:W-:-:S04]  /*3320*/  SEL R0, RZ, 0x1, !P0 ;  /* 0x00000001ff007807 */ /* 0x000fc80004000000 */
[----:B------:R-:W-:-:S04]  /*3330*/  LOP3.LUT R0, R0, 0x1, R7, 0xf8, !PT ;  /* 0x0000000100007812 */ /* 0x000fc800078ef807 */
[----:B------:R-:W-:-:S05]  /*3340*/  LOP3.LUT R0, R0, R5, RZ, 0xc0, !PT ;  /* 0x0000000500007212 */ /* 0x000fca00078ec0ff */
[----:B------:R-:W-:-:S05]  /*3350*/  IMAD.IADD R0, R7, 0x1, R0 ;  /* 0x0000000107007824 */ /* 0x000fca00078e0200 */
[----:B------:R-:W-:Y:S01]  /*3360*/  LOP3.LUT R3, R0, R3, RZ, 0xfc, !PT ;  /* 0x0000000300037212 */ /* 0x000fe200078efcff */
[----:B------:R-:W-:Y:S06]  /*3370*/  BRA `(.L_x_18) ;  /* 0x0000000000107947 */ /* 0x000fec0003800000 */
.L_x_17:
[----:B------:R-:W-:-:S04]  /*3380*/  LOP3.LUT R3, R3, 0x80000000, RZ, 0xc0, !PT ;  /* 0x8000000003037812 */ /* 0x000fc800078ec0ff */
[----:B------:R-:W-:Y:S01]  /*3390*/  LOP3.LUT R3, R3, 0x7f800000, RZ, 0xfc, !PT ;  /* 0x7f80000003037812 */ /* 0x000fe200078efcff */
[----:B------:R-:W-:Y:S06]  /*33a0*/  BRA `(.L_x_18) ;  /* 0x0000000000047947 */ /* 0x000fec0003800000 */
.L_x_16:
[----:B------:R-:W-:-:S07]  /*33b0*/  IMAD R3, R2, 0x800000, R3 ;  /* 0x0080000002037824 */ /* 0x000fce00078e0203 */
.L_x_18:
[----:B------:R-:W-:Y:S05]  /*33c0*/  BSYNC.RECONVERGENT B2 ;  /* 0x0000000000027941 */ /* 0x000fea0003800200 */
.L_x_15:
[----:B------:R-:W-:Y:S05]  /*33d0*/  BRA `(.L_x_19) ;  /* 0x0000000000207947 */ /* 0x000fea0003800000 */
.L_x_14:
[----:B------:R-:W-:-:S04]  /*33e0*/  LOP3.LUT R3, R2, 0x80000000, R3, 0x48, !PT ;  /* 0x8000000002037812 */ /* 0x000fc800078e4803 */
[----:B------:R-:W-:Y:S01]  /*33f0*/  LOP3.LUT R3, R3, 0x7f800000, RZ, 0xfc, !PT ;  /* 0x7f80000003037812 */ /* 0x000fe200078efcff */
[----:B------:R-:W-:Y:S06]  /*3400*/  BRA `(.L_x_19) ;  /* 0x0000000000147947 */ /* 0x000fec0003800000 */
.L_x_13:
[----:B------:R-:W-:Y:S01]  /*3410*/  LOP3.LUT R3, R2, 0x80000000, R3, 0x48, !PT ;  /* 0x8000000002037812 */ /* 0x000fe200078e4803 */
[----:B------:R-:W-:Y:S06]  /*3420*/  BRA `(.L_x_19) ;  /* 0x00000000000c7947 */ /* 0x000fec0003800000 */
.L_x_12:
[----:B------:R-:W0:Y:S01]  /*3430*/  MUFU.RSQ R3, -QNAN ;  /* 0xffc0000000037908 */ /* 0x000e220000001400 */
[----:B------:R-:W-:Y:S05]  /*3440*/  BRA `(.L_x_19) ;  /* 0x0000000000047947 */ /* 0x000fea0003800000 */
.L_x_11:
[----:B------:R-:W-:-:S07]  /*3450*/  FADD.FTZ R3, R3, R0 ;  /* 0x0000000003037221 */ /* 0x000fce0000010000 */
.L_x_19:
[----:B------:R-:W-:Y:S05]  /*3460*/  BSYNC.RECONVERGENT B1 ;  /* 0x0000000000017941 */ /* 0x000fea0003800200 */
.L_x_9:
[----:B0-----:R-:W-:Y:S02]  /*3470*/  IMAD.MOV.U32 R5, RZ, RZ, R3 ;  /* 0x000000ffff057224 */ /* 0x001fe400078e0003 */
[----:B------:R-:W-:Y:S02]  /*3480*/  IMAD.MOV.U32 R2, RZ, RZ, R8 ;  /* 0x000000ffff027224 */ /* 0x000fe400078e0008 */
[----:B------:R-:W-:-:S04]  /*3490*/  IMAD.MOV.U32 R3, RZ, RZ, 0x0 ;  /* 0x00000000ff037424 */ /* 0x000fc800078e00ff */
[----:B------:R-:W-:Y:S05]  /*34a0*/  RET.REL.NODEC R2 `(_Z24get_expected_informationPcS_PiS0_Pf) ;  /* 0xffffffc802d47950 */ /* 0x000fea0003c3ffff */
.L_x_20:
[----:B------:R-:W-:-:S00]  /*34b0*/  BRA `(.L_x_20) ;  /* 0xfffffffc00fc7947 */ /* 0x000fc0000383ffff */
[----:B------:R-:W-:-:S00]  /*34c0*/  NOP ;  /* 0x0000000000007918 */ /* 0x000fc00000000000 */
        /* <DEDUP_REMOVED lines=11> */
.L_x_21:


//--------------------- .nv.shared.reserved.0     --------------------------
	.section	.nv.shared.reserved.0,"aw",@nobits
	.weak		__nv_reservedSMEM_offset_0_alias
	.size		__nv_reservedSMEM_offset_0_alias, 0, 64
	.other		__nv_reservedSMEM_offset_0_alias,@"STO_CUDA_RESERVED_SHARED STV_DEFAULT"
__nv_reservedSMEM_offset_0_alias:
	.zero		0
	.zero		64


//--------------------- .nv.constant0._Z24get_expected_informationPcS_PiS0_Pf --------------------------
	.section	.nv.constant0._Z24get_expected_informationPcS_PiS0_Pf,"a",@progbits
	.sectionflags	@""
	.align	4
.nv.constant0._Z24get_expected_informationPcS_PiS0_Pf:
	.zero		936


//--------------------- SYMBOLS --------------------------

	.type		.nv.reservedSmem.offset0,@object
	.size		.nv.reservedSmem.offset0,0x4
